//
// Generated by NVIDIA NVVM Compiler
//
// Compiler Build ID: CL-36424714
// Cuda compilation tools, release 13.0, V13.0.88
// Based on NVVM 20.0.0
//

.version 9.0
.target sm_100
.address_size 64

	// .globl	_Z27groupedQueryAttentionKernelPfS_S_S_iiiiii

.visible .entry _Z27groupedQueryAttentionKernelPfS_S_S_iiiiii(
	.param .u64 .ptr .align 1 _Z27groupedQueryAttentionKernelPfS_S_S_iiiiii_param_0,
	.param .u64 .ptr .align 1 _Z27groupedQueryAttentionKernelPfS_S_S_iiiiii_param_1,
	.param .u64 .ptr .align 1 _Z27groupedQueryAttentionKernelPfS_S_S_iiiiii_param_2,
	.param .u64 .ptr .align 1 _Z27groupedQueryAttentionKernelPfS_S_S_iiiiii_param_3,
	.param .u32 _Z27groupedQueryAttentionKernelPfS_S_S_iiiiii_param_4,
	.param .u32 _Z27groupedQueryAttentionKernelPfS_S_S_iiiiii_param_5,
	.param .u32 _Z27groupedQueryAttentionKernelPfS_S_S_iiiiii_param_6,
	.param .u32 _Z27groupedQueryAttentionKernelPfS_S_S_iiiiii_param_7,
	.param .u32 _Z27groupedQueryAttentionKernelPfS_S_S_iiiiii_param_8,
	.param .u32 _Z27groupedQueryAttentionKernelPfS_S_S_iiiiii_param_9
)
{
	.reg .pred 	%p<27>;
	.reg .b32 	%r<102>;
	.reg .b32 	%f<188>;
	.reg .b64 	%rd<43>;

	ld.param.u64 	%rd7, [_Z27groupedQueryAttentionKernelPfS_S_S_iiiiii_param_0];
	ld.param.u64 	%rd8, [_Z27groupedQueryAttentionKernelPfS_S_S_iiiiii_param_1];
	ld.param.u64 	%rd9, [_Z27groupedQueryAttentionKernelPfS_S_S_iiiiii_param_2];
	ld.param.u64 	%rd10, [_Z27groupedQueryAttentionKernelPfS_S_S_iiiiii_param_3];
	ld.param.u32 	%r66, [_Z27groupedQueryAttentionKernelPfS_S_S_iiiiii_param_4];
	ld.param.u32 	%r61, [_Z27groupedQueryAttentionKernelPfS_S_S_iiiiii_param_5];
	ld.param.u32 	%r62, [_Z27groupedQueryAttentionKernelPfS_S_S_iiiiii_param_6];
	ld.param.u32 	%r63, [_Z27groupedQueryAttentionKernelPfS_S_S_iiiiii_param_7];
	ld.param.u32 	%r64, [_Z27groupedQueryAttentionKernelPfS_S_S_iiiiii_param_8];
	ld.param.u32 	%r65, [_Z27groupedQueryAttentionKernelPfS_S_S_iiiiii_param_9];
	cvta.to.global.u64 	%rd1, %rd8;
	cvta.to.global.u64 	%rd2, %rd7;
	cvta.to.global.u64 	%rd3, %rd10;
	cvta.to.global.u64 	%rd4, %rd9;
	mov.u32 	%r1, %ctaid.x;
	mov.u32 	%r2, %ctaid.y;
	mov.u32 	%r3, %ctaid.z;
	mov.u32 	%r4, %tid.x;
	setp.ge.s32 	%p1, %r1, %r66;
	setp.ge.s32 	%p2, %r2, %r65;
	or.pred  	%p3, %p1, %p2;
	setp.ge.s32 	%p4, %r3, %r61;
	or.pred  	%p5, %p4, %p3;
	@%p5 bra 	$L__BB0_28;
	div.s32 	%r5, %r64, %r65;
	setp.ge.s32 	%p6, %r4, %r5;
	@%p6 bra 	$L__BB0_28;
	mad.lo.s32 	%r6, %r5, %r2, %r4;
	setp.lt.s32 	%p7, %r62, 1;
	mov.f32 	%f187, 0f00000000;
	@%p7 bra 	$L__BB0_15;
	mad.lo.s32 	%r68, %r61, %r1, %r3;
	mad.lo.s32 	%r69, %r64, %r68, %r6;
	mul.lo.s32 	%r7, %r69, %r62;
	mad.lo.s32 	%r70, %r65, %r68, %r2;
	mul.lo.s32 	%r8, %r70, %r62;
	and.b32  	%r9, %r62, 15;
	setp.lt.u32 	%p8, %r62, 16;
	mov.f32 	%f187, 0f00000000;
	mov.b32 	%r88, 0;
	@%p8 bra 	$L__BB0_6;
	and.b32  	%r71, %r62, 2147483632;
	neg.s32 	%r86, %r71;
	mov.f32 	%f187, 0f00000000;
	mov.u32 	%r84, %r8;
	mov.u32 	%r85, %r7;
$L__BB0_5:
	.pragma "nounroll";
	and.b32  	%r88, %r62, 2147483632;
	mul.wide.s32 	%rd11, %r85, 4;
	add.s64 	%rd12, %rd2, %rd11;
	mul.wide.s32 	%rd13, %r84, 4;
	add.s64 	%rd14, %rd1, %rd13;
	ld.global.f32 	%f19, [%rd12];
	ld.global.f32 	%f20, [%rd14];
	fma.rn.f32 	%f21, %f19, %f20, %f187;
	ld.global.f32 	%f22, [%rd12+4];
	ld.global.f32 	%f23, [%rd14+4];
	fma.rn.f32 	%f24, %f22, %f23, %f21;
	ld.global.f32 	%f25, [%rd12+8];
	ld.global.f32 	%f26, [%rd14+8];
	fma.rn.f32 	%f27, %f25, %f26, %f24;
	ld.global.f32 	%f28, [%rd12+12];
	ld.global.f32 	%f29, [%rd14+12];
	fma.rn.f32 	%f30, %f28, %f29, %f27;
	ld.global.f32 	%f31, [%rd12+16];
	ld.global.f32 	%f32, [%rd14+16];
	fma.rn.f32 	%f33, %f31, %f32, %f30;
	ld.global.f32 	%f34, [%rd12+20];
	ld.global.f32 	%f35, [%rd14+20];
	fma.rn.f32 	%f36, %f34, %f35, %f33;
	ld.global.f32 	%f37, [%rd12+24];
	ld.global.f32 	%f38, [%rd14+24];
	fma.rn.f32 	%f39, %f37, %f38, %f36;
	ld.global.f32 	%f40, [%rd12+28];
	ld.global.f32 	%f41, [%rd14+28];
	fma.rn.f32 	%f42, %f40, %f41, %f39;
	ld.global.f32 	%f43, [%rd12+32];
	ld.global.f32 	%f44, [%rd14+32];
	fma.rn.f32 	%f45, %f43, %f44, %f42;
	ld.global.f32 	%f46, [%rd12+36];
	ld.global.f32 	%f47, [%rd14+36];
	fma.rn.f32 	%f48, %f46, %f47, %f45;
	ld.global.f32 	%f49, [%rd12+40];
	ld.global.f32 	%f50, [%rd14+40];
	fma.rn.f32 	%f51, %f49, %f50, %f48;
	ld.global.f32 	%f52, [%rd12+44];
	ld.global.f32 	%f53, [%rd14+44];
	fma.rn.f32 	%f54, %f52, %f53, %f51;
	ld.global.f32 	%f55, [%rd12+48];
	ld.global.f32 	%f56, [%rd14+48];
	fma.rn.f32 	%f57, %f55, %f56, %f54;
	ld.global.f32 	%f58, [%rd12+52];
	ld.global.f32 	%f59, [%rd14+52];
	fma.rn.f32 	%f60, %f58, %f59, %f57;
	ld.global.f32 	%f61, [%rd12+56];
	ld.global.f32 	%f62, [%rd14+56];
	fma.rn.f32 	%f63, %f61, %f62, %f60;
	ld.global.f32 	%f64, [%rd12+60];
	ld.global.f32 	%f65, [%rd14+60];
	fma.rn.f32 	%f187, %f64, %f65, %f63;
	add.s32 	%r86, %r86, 16;
	add.s32 	%r85, %r85, 16;
	add.s32 	%r84, %r84, 16;
	setp.ne.s32 	%p9, %r86, 0;
	@%p9 bra 	$L__BB0_5;
$L__BB0_6:
	setp.eq.s32 	%p10, %r9, 0;
	@%p10 bra 	$L__BB0_15;
	and.b32  	%r19, %r62, 7;
	setp.lt.u32 	%p11, %r9, 8;
	@%p11 bra 	$L__BB0_9;
	add.s32 	%r72, %r88, %r7;
	mul.wide.s32 	%rd15, %r72, 4;
	add.s64 	%rd16, %rd2, %rd15;
	ld.global.f32 	%f67, [%rd16];
	add.s32 	%r73, %r88, %r8;
	mul.wide.s32 	%rd17, %r73, 4;
	add.s64 	%rd18, %rd1, %rd17;
	ld.global.f32 	%f68, [%rd18];
	fma.rn.f32 	%f69, %f67, %f68, %f187;
	ld.global.f32 	%f70, [%rd16+4];
	ld.global.f32 	%f71, [%rd18+4];
	fma.rn.f32 	%f72, %f70, %f71, %f69;
	ld.global.f32 	%f73, [%rd16+8];
	ld.global.f32 	%f74, [%rd18+8];
	fma.rn.f32 	%f75, %f73, %f74, %f72;
	ld.global.f32 	%f76, [%rd16+12];
	ld.global.f32 	%f77, [%rd18+12];
	fma.rn.f32 	%f78, %f76, %f77, %f75;
	ld.global.f32 	%f79, [%rd16+16];
	ld.global.f32 	%f80, [%rd18+16];
	fma.rn.f32 	%f81, %f79, %f80, %f78;
	ld.global.f32 	%f82, [%rd16+20];
	ld.global.f32 	%f83, [%rd18+20];
	fma.rn.f32 	%f84, %f82, %f83, %f81;
	ld.global.f32 	%f85, [%rd16+24];
	ld.global.f32 	%f86, [%rd18+24];
	fma.rn.f32 	%f87, %f85, %f86, %f84;
	ld.global.f32 	%f88, [%rd16+28];
	ld.global.f32 	%f89, [%rd18+28];
	fma.rn.f32 	%f187, %f88, %f89, %f87;
	add.s32 	%r88, %r88, 8;
$L__BB0_9:
	setp.eq.s32 	%p12, %r19, 0;
	@%p12 bra 	$L__BB0_15;
	and.b32  	%r22, %r62, 3;
	setp.lt.u32 	%p13, %r19, 4;
	@%p13 bra 	$L__BB0_12;
	add.s32 	%r74, %r88, %r7;
	mul.wide.s32 	%rd19, %r74, 4;
	add.s64 	%rd20, %rd2, %rd19;
	ld.global.f32 	%f91, [%rd20];
	add.s32 	%r75, %r88, %r8;
	mul.wide.s32 	%rd21, %r75, 4;
	add.s64 	%rd22, %rd1, %rd21;
	ld.global.f32 	%f92, [%rd22];
	fma.rn.f32 	%f93, %f91, %f92, %f187;
	ld.global.f32 	%f94, [%rd20+4];
	ld.global.f32 	%f95, [%rd22+4];
	fma.rn.f32 	%f96, %f94, %f95, %f93;
	ld.global.f32 	%f97, [%rd20+8];
	ld.global.f32 	%f98, [%rd22+8];
	fma.rn.f32 	%f99, %f97, %f98, %f96;
	ld.global.f32 	%f100, [%rd20+12];
	ld.global.f32 	%f101, [%rd22+12];
	fma.rn.f32 	%f187, %f100, %f101, %f99;
	add.s32 	%r88, %r88, 4;
$L__BB0_12:
	setp.eq.s32 	%p14, %r22, 0;
	@%p14 bra 	$L__BB0_15;
	add.s32 	%r92, %r88, %r8;
	add.s32 	%r91, %r88, %r7;
	neg.s32 	%r90, %r22;
$L__BB0_14:
	.pragma "nounroll";
	mul.wide.s32 	%rd23, %r92, 4;
	add.s64 	%rd24, %rd1, %rd23;
	mul.wide.s32 	%rd25, %r91, 4;
	add.s64 	%rd26, %rd2, %rd25;
	ld.global.f32 	%f102, [%rd26];
	ld.global.f32 	%f103, [%rd24];
	fma.rn.f32 	%f187, %f102, %f103, %f187;
	add.s32 	%r92, %r92, 1;
	add.s32 	%r91, %r91, 1;
	add.s32 	%r90, %r90, 1;
	setp.ne.s32 	%p15, %r90, 0;
	@%p15 bra 	$L__BB0_14;
$L__BB0_15:
	cvt.rn.f32.s32 	%f104, %r62;
	sqrt.rn.f32 	%f105, %f104;
	div.rn.f32 	%f106, %f187, %f105;
	abs.f32 	%f107, %f106;
	mul.f32 	%f108, %f107, 0f4038AA3B;
	ex2.approx.ftz.f32 	%f109, %f108;
	add.f32 	%f110, %f109, 0f3F800000;
	rcp.approx.ftz.f32 	%f111, %f110;
	fma.rn.f32 	%f112, %f111, 0fC0000000, 0f3F800000;
	setp.ge.f32 	%p16, %f107, 0f41102CB4;
	selp.f32 	%f113, 0f3F800000, %f112, %p16;
	copysign.f32 	%f114, %f106, %f113;
	mul.f32 	%f115, %f106, %f106;
	fma.rn.f32 	%f116, %f115, 0f3C80F082, 0fBD563CAE;
	fma.rn.f32 	%f117, %f116, %f115, 0f3E085941;
	fma.rn.f32 	%f118, %f117, %f115, 0fBEAAA9ED;
	fma.rn.f32 	%f119, %f118, %f115, 0f00000000;
	fma.rn.f32 	%f120, %f119, %f106, %f106;
	setp.ge.f32 	%p17, %f107, 0f3F19999A;
	selp.f32 	%f14, %f114, %f120, %p17;
	setp.lt.s32 	%p18, %r63, 1;
	@%p18 bra 	$L__BB0_28;
	mad.lo.s32 	%r77, %r61, %r1, %r3;
	mad.lo.s32 	%r78, %r65, %r77, %r2;
	mul.lo.s32 	%r34, %r78, %r63;
	mad.lo.s32 	%r79, %r64, %r77, %r6;
	mul.lo.s32 	%r35, %r79, %r63;
	and.b32  	%r36, %r63, 15;
	setp.lt.u32 	%p19, %r63, 16;
	mov.b32 	%r97, 0;
	@%p19 bra 	$L__BB0_19;
	and.b32  	%r97, %r63, 2147483632;
	neg.s32 	%r95, %r97;
	add.s64 	%rd5, %rd4, 32;
	add.s64 	%rd6, %rd3, 32;
	mov.u32 	%r93, %r35;
	mov.u32 	%r94, %r34;
$L__BB0_18:
	.pragma "nounroll";
	mul.wide.s32 	%rd27, %r94, 4;
	add.s64 	%rd28, %rd5, %rd27;
	mul.wide.s32 	%rd29, %r93, 4;
	add.s64 	%rd30, %rd6, %rd29;
	ld.global.f32 	%f121, [%rd28+-32];
	mul.f32 	%f122, %f14, %f121;
	st.global.f32 	[%rd30+-32], %f122;
	ld.global.f32 	%f123, [%rd28+-28];
	mul.f32 	%f124, %f14, %f123;
	st.global.f32 	[%rd30+-28], %f124;
	ld.global.f32 	%f125, [%rd28+-24];
	mul.f32 	%f126, %f14, %f125;
	st.global.f32 	[%rd30+-24], %f126;
	ld.global.f32 	%f127, [%rd28+-20];
	mul.f32 	%f128, %f14, %f127;
	st.global.f32 	[%rd30+-20], %f128;
	ld.global.f32 	%f129, [%rd28+-16];
	mul.f32 	%f130, %f14, %f129;
	st.global.f32 	[%rd30+-16], %f130;
	ld.global.f32 	%f131, [%rd28+-12];
	mul.f32 	%f132, %f14, %f131;
	st.global.f32 	[%rd30+-12], %f132;
	ld.global.f32 	%f133, [%rd28+-8];
	mul.f32 	%f134, %f14, %f133;
	st.global.f32 	[%rd30+-8], %f134;
	ld.global.f32 	%f135, [%rd28+-4];
	mul.f32 	%f136, %f14, %f135;
	st.global.f32 	[%rd30+-4], %f136;
	ld.global.f32 	%f137, [%rd28];
	mul.f32 	%f138, %f14, %f137;
	st.global.f32 	[%rd30], %f138;
	ld.global.f32 	%f139, [%rd28+4];
	mul.f32 	%f140, %f14, %f139;
	st.global.f32 	[%rd30+4], %f140;
	ld.global.f32 	%f141, [%rd28+8];
	mul.f32 	%f142, %f14, %f141;
	st.global.f32 	[%rd30+8], %f142;
	ld.global.f32 	%f143, [%rd28+12];
	mul.f32 	%f144, %f14, %f143;
	st.global.f32 	[%rd30+12], %f144;
	ld.global.f32 	%f145, [%rd28+16];
	mul.f32 	%f146, %f14, %f145;
	st.global.f32 	[%rd30+16], %f146;
	ld.global.f32 	%f147, [%rd28+20];
	mul.f32 	%f148, %f14, %f147;
	st.global.f32 	[%rd30+20], %f148;
	ld.global.f32 	%f149, [%rd28+24];
	mul.f32 	%f150, %f14, %f149;
	st.global.f32 	[%rd30+24], %f150;
	ld.global.f32 	%f151, [%rd28+28];
	mul.f32 	%f152, %f14, %f151;
	st.global.f32 	[%rd30+28], %f152;
	add.s32 	%r95, %r95, 16;
	add.s32 	%r94, %r94, 16;
	add.s32 	%r93, %r93, 16;
	setp.ne.s32 	%p20, %r95, 0;
	@%p20 bra 	$L__BB0_18;
$L__BB0_19:
	setp.eq.s32 	%p21, %r36, 0;
	@%p21 bra 	$L__BB0_28;
	and.b32  	%r46, %r63, 7;
	setp.lt.u32 	%p22, %r36, 8;
	@%p22 bra 	$L__BB0_22;
	add.s32 	%r80, %r97, %r34;
	mul.wide.s32 	%rd31, %r80, 4;
	add.s64 	%rd32, %rd4, %rd31;
	ld.global.f32 	%f153, [%rd32];
	mul.f32 	%f154, %f14, %f153;
	add.s32 	%r81, %r97, %r35;
	mul.wide.s32 	%rd33, %r81, 4;
	add.s64 	%rd34, %rd3, %rd33;
	st.global.f32 	[%rd34], %f154;
	ld.global.f32 	%f155, [%rd32+4];
	mul.f32 	%f156, %f14, %f155;
	st.global.f32 	[%rd34+4], %f156;
	ld.global.f32 	%f157, [%rd32+8];
	mul.f32 	%f158, %f14, %f157;
	st.global.f32 	[%rd34+8], %f158;
	ld.global.f32 	%f159, [%rd32+12];
	mul.f32 	%f160, %f14, %f159;
	st.global.f32 	[%rd34+12], %f160;
	ld.global.f32 	%f161, [%rd32+16];
	mul.f32 	%f162, %f14, %f161;
	st.global.f32 	[%rd34+16], %f162;
	ld.global.f32 	%f163, [%rd32+20];
	mul.f32 	%f164, %f14, %f163;
	st.global.f32 	[%rd34+20], %f164;
	ld.global.f32 	%f165, [%rd32+24];
	mul.f32 	%f166, %f14, %f165;
	st.global.f32 	[%rd34+24], %f166;
	ld.global.f32 	%f167, [%rd32+28];
	mul.f32 	%f168, %f14, %f167;
	st.global.f32 	[%rd34+28], %f168;
	add.s32 	%r97, %r97, 8;
$L__BB0_22:
	setp.eq.s32 	%p23, %r46, 0;
	@%p23 bra 	$L__BB0_28;
	and.b32  	%r49, %r63, 3;
	setp.lt.u32 	%p24, %r46, 4;
	@%p24 bra 	$L__BB0_25;
	add.s32 	%r82, %r97, %r34;
	mul.wide.s32 	%rd35, %r82, 4;
	add.s64 	%rd36, %rd4, %rd35;
	ld.global.f32 	%f169, [%rd36];
	mul.f32 	%f170, %f14, %f169;
	add.s32 	%r83, %r97, %r35;
	mul.wide.s32 	%rd37, %r83, 4;
	add.s64 	%rd38, %rd3, %rd37;
	st.global.f32 	[%rd38], %f170;
	ld.global.f32 	%f171, [%rd36+4];
	mul.f32 	%f172, %f14, %f171;
	st.global.f32 	[%rd38+4], %f172;
	ld.global.f32 	%f173, [%rd36+8];
	mul.f32 	%f174, %f14, %f173;
	st.global.f32 	[%rd38+8], %f174;
	ld.global.f32 	%f175, [%rd36+12];
	mul.f32 	%f176, %f14, %f175;
	st.global.f32 	[%rd38+12], %f176;
	add.s32 	%r97, %r97, 4;
$L__BB0_25:
	setp.eq.s32 	%p25, %r49, 0;
	@%p25 bra 	$L__BB0_28;
	add.s32 	%r101, %r97, %r35;
	add.s32 	%r100, %r97, %r34;
	neg.s32 	%r99, %r49;
$L__BB0_27:
	.pragma "nounroll";
	mul.wide.s32 	%rd39, %r101, 4;
	add.s64 	%rd40, %rd3, %rd39;
	mul.wide.s32 	%rd41, %r100, 4;
	add.s64 	%rd42, %rd4, %rd41;
	ld.global.f32 	%f177, [%rd42];
	mul.f32 	%f178, %f14, %f177;
	st.global.f32 	[%rd40], %f178;
	add.s32 	%r101, %r101, 1;
	add.s32 	%r100, %r100, 1;
	add.s32 	%r99, %r99, 1;
	setp.ne.s32 	%p26, %r99, 0;
	@%p26 bra 	$L__BB0_27;
$L__BB0_28:
	ret;

}


// ===== COMPILED SASS (sm_100) =====

	.target	sm_100

	.elftype	@"ET_EXEC"


//--------------------- .note.nv.tkinfo           --------------------------
	.section	.note.nv.tkinfo,"",@"SHT_NOTE"
	.sectionflags	@"SHF_NOTE_NV_TKINFO"
	.tkinfo
        /*0018*/ 	.word	0x00000002
        /*0030*/ 	.string	""
        /*0030*/ 	.string	"ptxas"
        /*0030*/ 	.string	"Cuda compilation tools, release 13.0, V13.0.88"
        /*0030*/ 	.string	"Build cuda_13.0.r13.0/compiler.36424714_0"
        /*0030*/ 	.string	"-arch sm_100 -m 64 "



//--------------------- .note.nv.cuinfo           --------------------------
	.section	.note.nv.cuinfo,"",@"SHT_NOTE"
	.sectionflags	@"SHF_NOTE_NV_CUINFO"
        /*0018*/ 	.short	0x0002
        /*001a*/ 	.short	0x0064
        /*001c*/ 	.short	0x0082
	.zero		2


//--------------------- .nv.info                  --------------------------
	.section	.nv.info,"",@"SHT_CUDA_INFO"
	.align	4


	//----- nvinfo : EIATTR_REGCOUNT
	.align		4
        /*0000*/ 	.byte	0x04, 0x2f
        /*0002*/ 	.short	(.L_1 - .L_0)
	.align		4
.L_0:
        /*0004*/ 	.word	index@(_Z27groupedQueryAttentionKernelPfS_S_S_iiiiii)
        /*0008*/ 	.word	0x00000020


	//----- nvinfo : EIATTR_FRAME_SIZE
	.align		4
.L_1:
        /*000c*/ 	.byte	0x04, 0x11
        /*000e*/ 	.short	(.L_3 - .L_2)
	.align		4
.L_2:
        /*0010*/ 	.word	index@($__internal_1_$__cuda_sm3x_div_rn_noftz_f32_slowpath)
        /*0014*/ 	.word	0x00000000


	//----- nvinfo : EIATTR_FRAME_SIZE
	.align		4
.L_3:
        /*0018*/ 	.byte	0x04, 0x11
        /*001a*/ 	.short	(.L_5 - .L_4)
	.align		4
.L_4:
        /*001c*/ 	.word	index@($__internal_0_$__cuda_sm20_sqrt_rn_f32_slowpath)
        /*0020*/ 	.word	0x00000000


	//----- nvinfo : EIATTR_FRAME_SIZE
	.align		4
.L_5:
        /*0024*/ 	.byte	0x04, 0x11
        /*0026*/ 	.short	(.L_7 - .L_6)
	.align		4
.L_6:
        /*0028*/ 	.word	index@(_Z27groupedQueryAttentionKernelPfS_S_S_iiiiii)
        /*002c*/ 	.word	0x00000000


	//----- nvinfo : EIATTR_MIN_STACK_SIZE
	.align		4
.L_7:
        /*0030*/ 	.byte	0x04, 0x12
        /*0032*/ 	.short	(.L_9 - .L_8)
	.align		4
.L_8:
        /*0034*/ 	.word	index@(_Z27groupedQueryAttentionKernelPfS_S_S_iiiiii)
        /*0038*/ 	.word	0x00000000
.L_9:


//--------------------- .nv.compat                --------------------------
	.section	.nv.compat,"",@"SHT_CUDA_COMPAT_INFO"
	.align	4
        /*0000*/ 	.byte	0x02, 0x09, 0x00, 0x00, 0x02, 0x02, 0x01, 0x00, 0x02, 0x05, 0x05, 0x00, 0x03, 0x07, 0x01, 0x01
        /*0010*/ 	.byte	0x02, 0x03, 0x00, 0x00, 0x02, 0x06, 0x01, 0x00, 0x04, 0x0b, 0x08, 0x00, 0x01, 0x00, 0x00, 0x00
        /*0020*/ 	.byte	0x00, 0x00, 0x00, 0x00


//--------------------- .nv.info._Z27groupedQueryAttentionKernelPfS_S_S_iiiiii --------------------------
	.section	.nv.info._Z27groupedQueryAttentionKernelPfS_S_S_iiiiii,"",@"SHT_CUDA_INFO"
	.sectionflags	@""
	.align	4


	//----- nvinfo : EIATTR_CUDA_API_VERSION
	.align		4
        /*0000*/ 	.byte	0x04, 0x37
        /*0002*/ 	.short	(.L_11 - .L_10)
.L_10:
        /*0004*/ 	.word	0x00000082


	//----- nvinfo : EIATTR_KPARAM_INFO
	.align		4
.L_11:
        /*0008*/ 	.byte	0x04, 0x17
        /*000a*/ 	.short	(.L_13 - .L_12)
.L_12:
        /*000c*/ 	.word	0x00000000
        /*0010*/ 	.short	0x0009
        /*0012*/ 	.short	0x0034
        /*0014*/ 	.byte	0x00, 0xf0, 0x11, 0x00


	//----- nvinfo : EIATTR_KPARAM_INFO
	.align		4
.L_13:
        /*0018*/ 	.byte	0x04, 0x17
        /*001a*/ 	.short	(.L_15 - .L_14)
.L_14:
        /*001c*/ 	.word	0x00000000
        /*0020*/ 	.short	0x0008
        /*0022*/ 	.short	0x0030
        /*0024*/ 	.byte	0x00, 0xf0, 0x11, 0x00


	//----- nvinfo : EIATTR_KPARAM_INFO
	.align		4
.L_15:
        /*0028*/ 	.byte	0x04, 0x17
        /*002a*/ 	.short	(.L_17 - .L_16)
.L_16:
        /*002c*/ 	.word	0x00000000
        /*0030*/ 	.short	0x0007
        /*0032*/ 	.short	0x002c
        /*0034*/ 	.byte	0x00, 0xf0, 0x11, 0x00


	//----- nvinfo : EIATTR_KPARAM_INFO
	.align		4
.L_17:
        /*0038*/ 	.byte	0x04, 0x17
        /*003a*/ 	.short	(.L_19 - .L_18)
.L_18:
        /*003c*/ 	.word	0x00000000
        /*0040*/ 	.short	0x0006
        /*0042*/ 	.short	0x0028
        /*0044*/ 	.byte	0x00, 0xf0, 0x11, 0x00


	//----- nvinfo : EIATTR_KPARAM_INFO
	.align		4
.L_19:
        /*0048*/ 	.byte	0x04, 0x17
        /*004a*/ 	.short	(.L_21 - .L_20)
.L_20:
        /*004c*/ 	.word	0x00000000
        /*0050*/ 	.short	0x0005
        /*0052*/ 	.short	0x0024
        /*0054*/ 	.byte	0x00, 0xf0, 0x11, 0x00


	//----- nvinfo : EIATTR_KPARAM_INFO
	.align		4
.L_21:
        /*0058*/ 	.byte	0x04, 0x17
        /*005a*/ 	.short	(.L_23 - .L_22)
.L_22:
        /*005c*/ 	.word	0x00000000
        /*0060*/ 	.short	0x0004
        /*0062*/ 	.short	0x0020
        /*0064*/ 	.byte	0x00, 0xf0, 0x11, 0x00


	//----- nvinfo : EIATTR_KPARAM_INFO
	.align		4
.L_23:
        /*0068*/ 	.byte	0x04, 0x17
        /*006a*/ 	.short	(.L_25 - .L_24)
.L_24:
        /*006c*/ 	.word	0x00000000
        /*0070*/ 	.short	0x0003
        /*0072*/ 	.short	0x0018
        /*0074*/ 	.byte	0x00, 0xf5, 0x21, 0x00


	//----- nvinfo : EIATTR_KPARAM_INFO
	.align		4
.L_25:
        /*0078*/ 	.byte	0x04, 0x17
        /*007a*/ 	.short	(.L_27 - .L_26)
.L_26:
        /*007c*/ 	.word	0x00000000
        /*0080*/ 	.short	0x0002
        /*0082*/ 	.short	0x0010
        /*0084*/ 	.byte	0x00, 0xf5, 0x21, 0x00


	//----- nvinfo : EIATTR_KPARAM_INFO
	.align		4
.L_27:
        /*0088*/ 	.byte	0x04, 0x17
        /*008a*/ 	.short	(.L_29 - .L_28)
.L_28:
        /*008c*/ 	.word	0x00000000
        /*0090*/ 	.short	0x0001
        /*0092*/ 	.short	0x0008
        /*0094*/ 	.byte	0x00, 0xf5, 0x21, 0x00


	//----- nvinfo : EIATTR_KPARAM_INFO
	.align		4
.L_29:
        /*0098*/ 	.byte	0x04, 0x17
        /*009a*/ 	.short	(.L_31 - .L_30)
.L_30:
        /*009c*/ 	.word	0x00000000
        /*00a0*/ 	.short	0x0000
        /*00a2*/ 	.short	0x0000
        /*00a4*/ 	.byte	0x00, 0xf5, 0x21, 0x00


	//----- nvinfo : EIATTR_SPARSE_MMA_MASK
	.align		4
.L_31:
        /*00a8*/ 	.byte	0x03, 0x50
        /*00aa*/ 	.short	0x0000


	//----- nvinfo : EIATTR_MAXREG_COUNT
	.align		4
        /*00ac*/ 	.byte	0x03, 0x1b
        /*00ae*/ 	.short	0x00ff


	//----- nvinfo : EIATTR_MERCURY_ISA_VERSION
	.align		4
        /*00b0*/ 	.byte	0x03, 0x5f
        /*00b2*/ 	.short	0x0101


	//----- nvinfo : EIATTR_VRC_CTA_INIT_COUNT
	.align		4
        /*00b4*/ 	.byte	0x02, 0x4a
	.zero		1
	.zero		1


	//----- nvinfo : EIATTR_EXIT_INSTR_OFFSETS
	.align		4
        /*00b8*/ 	.byte	0x04, 0x1c
        /*00ba*/ 	.short	(.L_33 - .L_32)


	//   ....[0]....
.L_32:
        /*00bc*/ 	.word	0x00000090


	//   ....[1]....
        /*00c0*/ 	.word	0x00000240


	//   ....[2]....
        /*00c4*/ 	.word	0x00000e10


	//   ....[3]....
        /*00c8*/ 	.word	0x000013f0


	//   ....[4]....
        /*00cc*/ 	.word	0x00001630


	//   ....[5]....
        /*00d0*/ 	.word	0x000017b0


	//   ....[6]....
        /*00d4*/ 	.word	0x000018b0


	//----- nvinfo : EIATTR_CRS_STACK_SIZE
	.align		4
.L_33:
        /*00d8*/ 	.byte	0x04, 0x1e
        /*00da*/ 	.short	(.L_35 - .L_34)
.L_34:
        /*00dc*/ 	.word	0x00000000


	//----- nvinfo : EIATTR_CBANK_PARAM_SIZE
	.align		4
.L_35:
        /*00e0*/ 	.byte	0x03, 0x19
        /*00e2*/ 	.short	0x0038


	//----- nvinfo : EIATTR_PARAM_CBANK
	.align		4
        /*00e4*/ 	.byte	0x04, 0x0a
        /*00e6*/ 	.short	(.L_37 - .L_36)
	.align		4
.L_36:
        /*00e8*/ 	.word	index@(.nv.constant0._Z27groupedQueryAttentionKernelPfS_S_S_iiiiii)
        /*00ec*/ 	.short	0x0380
        /*00ee*/ 	.short	0x0038


	//----- nvinfo : EIATTR_SW_WAR
	.align		4
.L_37:
        /*00f0*/ 	.byte	0x04, 0x36
        /*00f2*/ 	.short	(.L_39 - .L_38)
.L_38:
        /*00f4*/ 	.word	0x00000008
.L_39:


//--------------------- .nv.callgraph             --------------------------
	.section	.nv.callgraph,"",@"SHT_CUDA_CALLGRAPH"
	.align	4
	.sectionentsize	8
	.align		4
        /*0000*/ 	.word	0x00000000
	.align		4
        /*0004*/ 	.word	0xffffffff
	.align		4
        /*0008*/ 	.word	0x00000000
	.align		4
        /*000c*/ 	.word	0xfffffffe
	.align		4
        /*0010*/ 	.word	0x00000000
	.align		4
        /*0014*/ 	.word	0xfffffffd
	.align		4
        /*0018*/ 	.word	0x00000000
	.align		4
        /*001c*/ 	.word	0xfffffffc


//--------------------- .text._Z27groupedQueryAttentionKernelPfS_S_S_iiiiii --------------------------
	.section	.text._Z27groupedQueryAttentionKernelPfS_S_S_iiiiii,"ax",@progbits
	.align	128
        .global         _Z27groupedQueryAttentionKernelPfS_S_S_iiiiii
        .type           _Z27groupedQueryAttentionKernelPfS_S_S_iiiiii,@function
        .size           _Z27groupedQueryAttentionKernelPfS_S_S_iiiiii,(.L_x_29 - _Z27groupedQueryAttentionKernelPfS_S_S_iiiiii)
        .other          _Z27groupedQueryAttentionKernelPfS_S_S_iiiiii,@"STO_CUDA_ENTRY STV_DEFAULT"
_Z27groupedQueryAttentionKernelPfS_S_S_iiiiii:
.text._Z27groupedQueryAttentionKernelPfS_S_S_iiiiii:
[----:B------:R-:W-:Y:S08]  /*0000*/  LDC R1, c[0x0][0x37c] ;  /* 0x0000df00ff017b82 */ /* 0x000ff00000000800 */
[----:B------:R-:W0:Y:S01]  /*0010*/  S2UR UR8, SR_CTAID.Y ;  /* 0x00000000000879c3 */ /* 0x000e220000002600 */
[----:B------:R-:W1:Y:S07]  /*0020*/  S2R R6, SR_CTAID.Z ;  /* 0x0000000000067919 */ /* 0x000e6e0000002700 */
[----:B------:R-:W0:Y:S08]  /*0030*/  LDC R9, c[0x0][0x3b4] ;  /* 0x0000ed00ff097b82 */ /* 0x000e300000000800 */
[----:B------:R-:W2:Y:S08]  /*0040*/  S2UR UR7, SR_CTAID.X ;  /* 0x00000000000779c3 */ /* 0x000eb00000002500 */
[----:B------:R-:W2:Y:S01]  /*0050*/  LDC.64 R10, c[0x0][0x3a0] ;  /* 0x0000e800ff0a7b82 */ /* 0x000ea20000000a00 */
[----:B0-----:R-:W-:-:S04]  /*0060*/  ISETP.LE.AND P0, PT, R9, UR8, PT ;  /* 0x0000000809007c0c */ /* 0x001fc8000bf03270 */
[----:B--2---:R-:W-:-:S04]  /*0070*/  ISETP.LE.OR P0, PT, R10, UR7, P0 ;  /* 0x000000070a007c0c */ /* 0x004fc80008703670 */
[----:B-1----:R-:W-:-:S13]  /*0080*/  ISETP.GE.OR P0, PT, R6, R11, P0 ;  /* 0x0000000b0600720c */ /* 0x002fda0000706670 */
[----:B------:R-:W-:Y:S05]  /*0090*/  @P0 EXIT ;  /* 0x000000000000094d */ /* 0x000fea0003800000 */
[----:B------:R-:W-:Y:S01]  /*00a0*/  IABS R5, R9 ;  /* 0x0000000900057213 */ /* 0x000fe20000000000 */
[----:B------:R-:W0:Y:S03]  /*00b0*/  LDC R8, c[0x0][0x3b0] ;  /* 0x0000ec00ff087b82 */ /* 0x000e260000000800 */
[----:B------:R-:W1:Y:S08]  /*00c0*/  I2F.RP R0, R5 ;  /* 0x0000000500007306 */ /* 0x000e700000209400 */
[----:B-1----:R-:W1:Y:S02]  /*00d0*/  MUFU.RCP R0, R0 ;  /* 0x0000000000007308 */ /* 0x002e640000001000 */
[----:B-1----:R-:W-:-:S06]  /*00e0*/  IADD3 R2, PT, PT, R0, 0xffffffe, RZ ;  /* 0x0ffffffe00027810 */ /* 0x002fcc0007ffe0ff */
[----:B------:R1:W2:Y:S02]  /*00f0*/  F2I.FTZ.U32.TRUNC.NTZ R3, R2 ;  /* 0x0000000200037305 */ /* 0x0002a4000021f000 */
[----:B-1----:R-:W-:Y:S01]  /*0100*/  HFMA2 R2, -RZ, RZ, 0, 0 ;  /* 0x00000000ff027431 */ /* 0x002fe200000001ff */
[----:B--2---:R-:W-:-:S05]  /*0110*/  IADD3 R4, PT, PT, RZ, -R3, RZ ;  /* 0x80000003ff047210 */ /* 0x004fca0007ffe0ff */
[----:B------:R-:W-:Y:S01]  /*0120*/  IMAD R7, R4, R5, RZ ;  /* 0x0000000504077224 */ /* 0x000fe200078e02ff */
[----:B0-----:R-:W-:-:S03]  /*0130*/  IABS R4, R8 ;  /* 0x0000000800047213 */ /* 0x001fc60000000000 */
[----:B------:R-:W-:Y:S02]  /*0140*/  IMAD.HI.U32 R3, R3, R7, R2 ;  /* 0x0000000703037227 */ /* 0x000fe400078e0002 */
[----:B------:R-:W0:Y:S04]  /*0150*/  S2R R7, SR_TID.X ;  /* 0x0000000000077919 */ /* 0x000e280000002100 */
[----:B------:R-:W-:-:S05]  /*0160*/  IMAD.HI.U32 R3, R3, R4, RZ ;  /* 0x0000000403037227 */ /* 0x000fca00078e00ff */
[----:B------:R-:W-:-:S05]  /*0170*/  IADD3 R0, PT, PT, -R3, RZ, RZ ;  /* 0x000000ff03007210 */ /* 0x000fca0007ffe1ff */
[----:B------:R-:W-:-:S05]  /*0180*/  IMAD R0, R5, R0, R4 ;  /* 0x0000000005007224 */ /* 0x000fca00078e0204 */
[----:B------:R-:W-:-:S13]  /*0190*/  ISETP.GT.U32.AND P2, PT, R5, R0, PT ;  /* 0x000000000500720c */ /* 0x000fda0003f44070 */
[----:B------:R-:W-:Y:S01]  /*01a0*/  @!P2 IMAD.IADD R0, R0, 0x1, -R5 ;  /* 0x000000010000a824 */ /* 0x000fe200078e0a05 */
[----:B------:R-:W-:Y:S02]  /*01b0*/  @!P2 IADD3 R3, PT, PT, R3, 0x1, RZ ;  /* 0x000000010303a810 */ /* 0x000fe40007ffe0ff */
[----:B------:R-:W-:Y:S02]  /*01c0*/  ISETP.NE.AND P2, PT, R9, RZ, PT ;  /* 0x000000ff0900720c */ /* 0x000fe40003f45270 */
[----:B------:R-:W-:Y:S02]  /*01d0*/  ISETP.GE.U32.AND P0, PT, R0, R5, PT ;  /* 0x000000050000720c */ /* 0x000fe40003f06070 */
[----:B------:R-:W-:-:S04]  /*01e0*/  LOP3.LUT R0, R8, R9, RZ, 0x3c, !PT ;  /* 0x0000000908007212 */ /* 0x000fc800078e3cff */
[----:B------:R-:W-:-:S07]  /*01f0*/  ISETP.GE.AND P1, PT, R0, RZ, PT ;  /* 0x000000ff0000720c */ /* 0x000fce0003f26270 */
[----:B------:R-:W-:-:S06]  /*0200*/  @P0 IADD3 R3, PT, PT, R3, 0x1, RZ ;  /* 0x0000000103030810 */ /* 0x000fcc0007ffe0ff */
[----:B------:R-:W-:Y:S02]  /*0210*/  @!P1 IADD3 R3, PT, PT, -R3, RZ, RZ ;  /* 0x000000ff03039210 */ /* 0x000fe40007ffe1ff */
[----:B------:R-:W-:-:S04]  /*0220*/  @!P2 LOP3.LUT R3, RZ, R9, RZ, 0x33, !PT ;  /* 0x00000009ff03a212 */ /* 0x000fc800078e33ff */
[----:B0-----:R-:W-:-:S13]  /*0230*/  ISETP.GE.AND P0, PT, R7, R3, PT ;  /* 0x000000030700720c */ /* 0x001fda0003f06270 */
[----:B------:R-:W-:Y:S05]  /*0240*/  @P0 EXIT ;  /* 0x000000000000094d */ /* 0x000fea0003800000 */
[----:B------:R-:W0:Y:S01]  /*0250*/  LDCU UR9, c[0x0][0x3a8] ;  /* 0x00007500ff0977ac */ /* 0x000e220008000800 */
[----:B------:R-:W-:Y:S01]  /*0260*/  IMAD R7, R3, UR8, R7 ;  /* 0x0000000803077c24 */ /* 0x000fe2000f8e0207 */
[----:B------:R-:W-:Y:S01]  /*0270*/  MOV R13, RZ ;  /* 0x000000ff000d7202 */ /* 0x000fe20000000f00 */
[----:B------:R-:W1:Y:S01]  /*0280*/  LDCU.64 UR12, c[0x0][0x358] ;  /* 0x00006b00ff0c77ac */ /* 0x000e620008000a00 */
[----:B0-----:R-:W-:-:S09]  /*0290*/  UISETP.GE.AND UP0, UPT, UR9, 0x1, UPT ;  /* 0x000000010900788c */ /* 0x001fd2000bf06270 */
[----:B-1----:R-:W-:Y:S05]  /*02a0*/  BRA.U !UP0, `(.L_x_0) ;  /* 0x0000000908547547 */ /* 0x002fea000b800000 */
[----:B------:R-:W-:Y:S01]  /*02b0*/  UISETP.GE.U32.AND UP0, UPT, UR9, 0x10, UPT ;  /* 0x000000100900788c */ /* 0x000fe2000bf06070 */
[----:B------:R-:W-:Y:S01]  /*02c0*/  IMAD R0, R11, UR7, R6 ;  /* 0x000000070b007c24 */ /* 0x000fe2000f8e0206 */
[----:B------:R-:W-:Y:S01]  /*02d0*/  ULOP3.LUT UR5, UR9, 0xf, URZ, 0xc0, !UPT ;  /* 0x0000000f09057892 */ /* 0x000fe2000f8ec0ff */
[----:B------:R-:W-:Y:S01]  /*02e0*/  IMAD.MOV.U32 R13, RZ, RZ, RZ ;  /* 0x000000ffff0d7224 */ /* 0x000fe200078e00ff */
[----:B------:R-:W-:Y:S01]  /*02f0*/  UMOV UR4, URZ ;  /* 0x000000ff00047c82 */ /* 0x000fe20008000000 */
[C---:B------:R-:W-:Y:S02]  /*0300*/  IMAD R8, R0.reuse, R8, R7 ;  /* 0x0000000800087224 */ /* 0x040fe400078e0207 */
[----:B------:R-:W-:Y:S02]  /*0310*/  IMAD R9, R0, R9, UR8 ;  /* 0x0000000800097e24 */ /* 0x000fe4000f8e0209 */
[----:B------:R-:W-:Y:S02]  /*0320*/  IMAD R8, R8, UR9, RZ ;  /* 0x0000000908087c24 */ /* 0x000fe4000f8e02ff */
[----:B------:R-:W-:Y:S01]  /*0330*/  IMAD R9, R9, UR9, RZ ;  /* 0x0000000909097c24 */ /* 0x000fe2000f8e02ff */
[----:B------:R-:W-:Y:S06]  /*0340*/  BRA.U !UP0, `(.L_x_1) ;  /* 0x0000000108f87547 */ /* 0x000fec000b800000 */
[----:B------:R-:W-:Y:S01]  /*0350*/  HFMA2 R13, -RZ, RZ, 0, 0 ;  /* 0x00000000ff0d7431 */ /* 0x000fe200000001ff */
[----:B------:R-:W-:Y:S01]  /*0360*/  ULOP3.LUT UR4, UR9, 0x7ffffff0, URZ, 0xc0, !UPT ;  /* 0x7ffffff009047892 */ /* 0x000fe2000f8ec0ff */
[----:B------:R-:W-:Y:S02]  /*0370*/  MOV R0, R9 ;  /* 0x0000000900007202 */ /* 0x000fe40000000f00 */
[----:B------:R-:W-:Y:S01]  /*0380*/  MOV R10, R8 ;  /* 0x00000008000a7202 */ /* 0x000fe20000000f00 */
[----:B------:R-:W-:-:S12]  /*0390*/  UIADD3 UR6, UPT, UPT, -UR4, URZ, URZ ;  /* 0x000000ff04067290 */ /* 0x000fd8000fffe1ff */
.L_x_2:
[----:B------:R-:W0:Y:S08]  /*03a0*/  LDC.64 R2, c[0x0][0x380] ;  /* 0x0000e000ff027b82 */ /* 0x000e300000000a00 */
[----:B------:R-:W1:Y:S01]  /*03b0*/  LDC.64 R4, c[0x0][0x388] ;  /* 0x0000e200ff047b82 */ /* 0x000e620000000a00 */
[----:B0-----:R-:W-:-:S05]  /*03c0*/  IMAD.WIDE R2, R10, 0x4, R2 ;  /* 0x000000040a027825 */ /* 0x001fca00078e0202 */
[----:B------:R-:W2:Y:S01]  /*03d0*/  LDG.E R14, desc[UR12][R2.64] ;  /* 0x0000000c020e7981 */ /* 0x000ea2000c1e1900 */
[----:B-1----:R-:W-:-:S03]  /*03e0*/  IMAD.WIDE R4, R0, 0x4, R4 ;  /* 0x0000000400047825 */ /* 0x002fc600078e0204 */
[----:B------:R-:W3:Y:S04]  /*03f0*/  LDG.E R16, desc[UR12][R2.64+0x4] ;  /* 0x0000040c02107981 */ /* 0x000ee8000c1e1900 */
[----:B------:R-:W2:Y:S04]  /*0400*/  LDG.E R15, desc[UR12][R4.64] ;  /* 0x0000000c040f7981 */ /* 0x000ea8000c1e1900 */
[----:B------:R-:W3:Y:S04]  /*0410*/  LDG.E R25, desc[UR12][R4.64+0x4] ;  /* 0x0000040c04197981 */ /* 0x000ee8000c1e1900 */
[----:B------:R-:W4:Y:S04]  /*0420*/  LDG.E R17, desc[UR12][R2.64+0x8] ;  /* 0x0000080c02117981 */ /* 0x000f28000c1e1900 */
[----:B------:R-:W4:Y:S04]  /*0430*/  LDG.E R18, desc[UR12][R4.64+0x8] ;  /* 0x0000080c04127981 */ /* 0x000f28000c1e1900 */
[----:B------:R-:W5:Y:S04]  /*0440*/  LDG.E R22, desc[UR12][R2.64+0xc] ;  /* 0x00000c0c02167981 */ /* 0x000f68000c1e1900 */
        /* <DEDUP_REMOVED lines=8> */
[----:B------:R-:W5:Y:S01]  /*04d0*/  LDG.E R27, desc[UR12][R4.64+0x3c] ;  /* 0x00003c0c041b7981 */ /* 0x000f62000c1e1900 */
[----:B--2---:R-:W-:-:S03]  /*04e0*/  FFMA R15, R14, R15, R13 ;  /* 0x0000000f0e0f7223 */ /* 0x004fc6000000000d */
[----:B------:R-:W2:Y:S04]  /*04f0*/  LDG.E R13, desc[UR12][R2.64+0x1c] ;  /* 0x00001c0c020d7981 */ /* 0x000ea8000c1e1900 */
[----:B------:R-:W2:Y:S01]  /*0500*/  LDG.E R14, desc[UR12][R4.64+0x1c] ;  /* 0x00001c0c040e7981 */ /* 0x000ea2000c1e1900 */
[----:B---3--:R-:W-:-:S03]  /*0510*/  FFMA R26, R16, R25, R15 ;  /* 0x00000019101a7223 */ /* 0x008fc6000000000f */
[----:B------:R-:W3:Y:S04]  /*0520*/  LDG.E R15, desc[UR12][R2.64+0x20] ;  /* 0x0000200c020f7981 */ /* 0x000ee8000c1e1900 */
[----:B------:R-:W3:Y:S01]  /*0530*/  LDG.E R16, desc[UR12][R4.64+0x20] ;  /* 0x0000200c04107981 */ /* 0x000ee2000c1e1900 */
[----:B----4-:R-:W-:-:S03]  /*0540*/  FFMA R25, R17, R18, R26 ;  /* 0x0000001211197223 */ /* 0x010fc6000000001a */
[----:B------:R-:W4:Y:S04]  /*0550*/  LDG.E R17, desc[UR12][R2.64+0x24] ;  /* 0x0000240c02117981 */ /* 0x000f28000c1e1900 */
[----:B------:R-:W4:Y:S01]  /*0560*/  LDG.E R18, desc[UR12][R4.64+0x24] ;  /* 0x0000240c04127981 */ /* 0x000f22000c1e1900 */
[----:B-----5:R-:W-:-:S03]  /*0570*/  FFMA R26, R22, R21, R25 ;  /* 0x00000015161a7223 */ /* 0x020fc60000000019 */
[----:B------:R-:W5:Y:S04]  /*0580*/  LDG.E R21, desc[UR12][R2.64+0x28] ;  /* 0x0000280c02157981 */ /* 0x000f68000c1e1900 */
[----:B------:R-:W5:Y:S01]  /*0590*/  LDG.E R22, desc[UR12][R4.64+0x28] ;  /* 0x0000280c04167981 */ /* 0x000f62000c1e1900 */
[----:B------:R-:W-:-:S03]  /*05a0*/  FFMA R26, R23, R24, R26 ;  /* 0x00000018171a7223 */ /* 0x000fc6000000001a */
[----:B------:R-:W5:Y:S04]  /*05b0*/  LDG.E R23, desc[UR12][R2.64+0x2c] ;  /* 0x00002c0c02177981 */ /* 0x000f68000c1e1900 */
[----:B------:R-:W5:Y:S01]  /*05c0*/  LDG.E R24, desc[UR12][R4.64+0x2c] ;  /* 0x00002c0c04187981 */ /* 0x000f62000c1e1900 */
[----:B------:R-:W-:-:S03]  /*05d0*/  FFMA R26, R19, R20, R26 ;  /* 0x00000014131a7223 */ /* 0x000fc6000000001a */
[----:B------:R-:W5:Y:S04]  /*05e0*/  LDG.E R19, desc[UR12][R2.64+0x30] ;  /* 0x0000300c02137981 */ /* 0x000f68000c1e1900 */
[----:B------:R-:W5:Y:S01]  /*05f0*/  LDG.E R20, desc[UR12][R4.64+0x30] ;  /* 0x0000300c04147981 */ /* 0x000f62000c1e1900 */
[----:B------:R-:W-:-:S03]  /*0600*/  FFMA R29, R11, R12, R26 ;  /* 0x0000000c0b1d7223 */ /* 0x000fc6000000001a */
[----:B------:R-:W5:Y:S04]  /*0610*/  LDG.E R12, desc[UR12][R2.64+0x34] ;  /* 0x0000340c020c7981 */ /* 0x000f68000c1e1900 */
[----:B------:R-:W5:Y:S04]  /*0620*/  LDG.E R25, desc[UR12][R4.64+0x34] ;  /* 0x0000340c04197981 */ /* 0x000f68000c1e1900 */
[----:B------:R-:W5:Y:S04]  /*0630*/  LDG.E R11, desc[UR12][R2.64+0x38] ;  /* 0x0000380c020b7981 */ /* 0x000f68000c1e1900 */
[----:B------:R-:W5:Y:S01]  /*0640*/  LDG.E R26, desc[UR12][R2.64+0x3c] ;  /* 0x00003c0c021a7981 */ /* 0x000f62000c1e1900 */
[----:B------:R-:W-:-:S04]  /*0650*/  UIADD3 UR6, UPT, UPT, UR6, 0x10, URZ ;  /* 0x0000001006067890 */ /* 0x000fc8000fffe0ff */
[----:B------:R-:W-:Y:S01]  /*0660*/  UISETP.NE.AND UP0, UPT, UR6, URZ, UPT ;  /* 0x000000ff0600728c */ /* 0x000fe2000bf05270 */
[----:B------:R-:W-:Y:S01]  /*0670*/  IADD3 R10, PT, PT, R10, 0x10, RZ ;  /* 0x000000100a0a7810 */ /* 0x000fe20007ffe0ff */
[----:B------:R-:W-:Y:S02]  /*0680*/  VIADD R0, R0, 0x10 ;  /* 0x0000001000007836 */ /* 0x000fe40000000000 */
[----:B--2---:R-:W-:-:S04]  /*0690*/  FFMA R14, R13, R14, R29 ;  /* 0x0000000e0d0e7223 */ /* 0x004fc8000000001d */
[----:B---3--:R-:W-:-:S04]  /*06a0*/  FFMA R14, R15, R16, R14 ;  /* 0x000000100f0e7223 */ /* 0x008fc8000000000e */
[----:B----4-:R-:W-:-:S04]  /*06b0*/  FFMA R14, R17, R18, R14 ;  /* 0x00000012110e7223 */ /* 0x010fc8000000000e */
[----:B-----5:R-:W-:-:S04]  /*06c0*/  FFMA R14, R21, R22, R14 ;  /* 0x00000016150e7223 */ /* 0x020fc8000000000e */
[----:B------:R-:W-:-:S04]  /*06d0*/  FFMA R14, R23, R24, R14 ;  /* 0x00000018170e7223 */ /* 0x000fc8000000000e */
[----:B------:R-:W-:-:S04]  /*06e0*/  FFMA R19, R19, R20, R14 ;  /* 0x0000001413137223 */ /* 0x000fc8000000000e */
[----:B------:R-:W-:-:S04]  /*06f0*/  FFMA R12, R12, R25, R19 ;  /* 0x000000190c0c7223 */ /* 0x000fc80000000013 */
[----:B------:R-:W-:-:S04]  /*0700*/  FFMA R11, R11, R28, R12 ;  /* 0x0000001c0b0b7223 */ /* 0x000fc8000000000c */
[----:B------:R-:W-:Y:S01]  /*0710*/  FFMA R13, R26, R27, R11 ;  /* 0x0000001b1a0d7223 */ /* 0x000fe2000000000b */
[----:B------:R-:W-:Y:S06]  /*0720*/  BRA.U UP0, `(.L_x_2) ;  /* 0xfffffffd001c7547 */ /* 0x000fec000b83ffff */
.L_x_1:
[----:B------:R-:W-:-:S09]  /*0730*/  UISETP.NE.AND UP0, UPT, UR5, URZ, UPT ;  /* 0x000000ff0500728c */ /* 0x000fd2000bf05270 */
[----:B------:R-:W-:Y:S05]  /*0740*/  BRA.U !UP0, `(.L_x_0) ;  /* 0x00000005082c7547 */ /* 0x000fea000b800000 */
[----:B------:R-:W-:Y:S02]  /*0750*/  UISETP.GE.U32.AND UP0, UPT, UR5, 0x8, UPT ;  /* 0x000000080500788c */ /* 0x000fe4000bf06070 */
[----:B------:R-:W-:-:S04]  /*0760*/  ULOP3.LUT UR6, UR9, 0x7, URZ, 0xc0, !UPT ;  /* 0x0000000709067892 */ /* 0x000fc8000f8ec0ff */
[----:B------:R-:W-:-:S03]  /*0770*/  UISETP.NE.AND UP1, UPT, UR6, URZ, UPT ;  /* 0x000000ff0600728c */ /* 0x000fc6000bf25270 */
[----:B------:R-:W-:Y:S08]  /*0780*/  BRA.U !UP0, `(.L_x_3) ;  /* 0x00000001087c7547 */ /* 0x000ff0000b800000 */
[----:B------:R-:W0:Y:S01]  /*0790*/  LDC.64 R2, c[0x0][0x380] ;  /* 0x0000e000ff027b82 */ /* 0x000e220000000a00 */
[----:B------:R-:W-:Y:S02]  /*07a0*/  IADD3 R11, PT, PT, R8, UR4, RZ ;  /* 0x00000004080b7c10 */ /* 0x000fe4000fffe0ff */
[----:B------:R-:W-:-:S05]  /*07b0*/  IADD3 R15, PT, PT, R9, UR4, RZ ;  /* 0x00000004090f7c10 */ /* 0x000fca000fffe0ff */
        /* <DEDUP_REMOVED lines=19> */
[----:B------:R-:W-:Y:S01]  /*08f0*/  UIADD3 UR4, UPT, UPT, UR4, 0x8, URZ ;  /* 0x0000000804047890 */ /* 0x000fe2000fffe0ff */
[----:B--2---:R-:W-:-:S04]  /*0900*/  FFMA R14, R14, R16, R13 ;  /* 0x000000100e0e7223 */ /* 0x004fc8000000000d */
[----:B---3--:R-:W-:-:S04]  /*0910*/  FFMA R14, R17, R18, R14 ;  /* 0x00000012110e7223 */ /* 0x008fc8000000000e */
[----:B----4-:R-:W-:-:S04]  /*0920*/  FFMA R14, R19, R20, R14 ;  /* 0x00000014130e7223 */ /* 0x010fc8000000000e */
[----:B-----5:R-:W-:-:S04]  /*0930*/  FFMA R14, R21, R22, R14 ;  /* 0x00000016150e7223 */ /* 0x020fc8000000000e */
[----:B------:R-:W-:-:S04]  /*0940*/  FFMA R23, R23, R24, R14 ;  /* 0x0000001817177223 */ /* 0x000fc8000000000e */
[----:B------:R-:W-:-:S04]  /*0950*/  FFMA R15, R12, R15, R23 ;  /* 0x0000000f0c0f7223 */ /* 0x000fc80000000017 */
[----:B------:R-:W-:-:S04]  /*0960*/  FFMA R11, R0, R11, R15 ;  /* 0x0000000b000b7223 */ /* 0x000fc8000000000f */
[----:B------:R-:W-:-:S07]  /*0970*/  FFMA R13, R10, R25, R11 ;  /* 0x000000190a0d7223 */ /* 0x000fce000000000b */
.L_x_3:
        /* <DEDUP_REMOVED lines=18> */
[----:B------:R-:W5:Y:S01]  /*0aa0*/  LDG.E R16, desc[UR12][R4.64+0xc] ;  /* 0x00000c0c04107981 */ /* 0x000f62000c1e1900 */
[----:B------:R-:W-:Y:S01]  /*0ab0*/  UIADD3 UR4, UPT, UPT, UR4, 0x4, URZ ;  /* 0x0000000404047890 */ /* 0x000fe2000fffe0ff */
[----:B--2---:R-:W-:-:S04]  /*0ac0*/  FFMA R0, R0, R10, R13 ;  /* 0x0000000a00007223 */ /* 0x004fc8000000000d */
[----:B---3--:R-:W-:-:S04]  /*0ad0*/  FFMA R0, R11, R12, R0 ;  /* 0x0000000c0b007223 */ /* 0x008fc80000000000 */
[----:B----4-:R-:W-:-:S04]  /*0ae0*/  FFMA R0, R15, R14, R0 ;  /* 0x0000000e0f007223 */ /* 0x010fc80000000000 */
[----:B-----5:R-:W-:-:S07]  /*0af0*/  FFMA R13, R17, R16, R0 ;  /* 0x00000010110d7223 */ /* 0x020fce0000000000 */
.L_x_4:
[----:B------:R-:W-:Y:S05]  /*0b00*/  BRA.U !UP1, `(.L_x_0) ;  /* 0x00000001093c7547 */ /* 0x000fea000b800000 */
[----:B------:R-:W0:Y:S01]  /*0b10*/  LDC.64 R14, c[0x0][0x380] ;  /* 0x0000e000ff0e7b82 */ /* 0x000e220000000a00 */
[----:B------:R-:W-:Y:S01]  /*0b20*/  VIADD R9, R9, UR4 ;  /* 0x0000000409097c36 */ /* 0x000fe20008000000 */
[----:B------:R-:W-:Y:S01]  /*0b30*/  IADD3 R17, PT, PT, R8, UR4, RZ ;  /* 0x0000000408117c10 */ /* 0x000fe2000fffe0ff */
[----:B------:R-:W-:-:S05]  /*0b40*/  UIADD3 UR5, UPT, UPT, -UR5, URZ, URZ ;  /* 0x000000ff05057290 */ /* 0x000fca000fffe1ff */
[----:B------:R-:W1:Y:S07]  /*0b50*/  LDC.64 R10, c[0x0][0x388] ;  /* 0x0000e200ff0a7b82 */ /* 0x000e6e0000000a00 */
.L_x_5:
[----:B-1----:R-:W-:-:S04]  /*0b60*/  IMAD.WIDE R2, R9, 0x4, R10 ;  /* 0x0000000409027825 */ /* 0x002fc800078e020a */
[----:B0-----:R-:W-:Y:S02]  /*0b70*/  IMAD.WIDE R4, R17, 0x4, R14 ;  /* 0x0000000411047825 */ /* 0x001fe400078e020e */
[----:B------:R-:W2:Y:S04]  /*0b80*/  LDG.E R2, desc[UR12][R2.64] ;  /* 0x0000000c02027981 */ /* 0x000ea8000c1e1900 */
[----:B------:R-:W2:Y:S01]  /*0b90*/  LDG.E R4, desc[UR12][R4.64] ;  /* 0x0000000c04047981 */ /* 0x000ea2000c1e1900 */
[----:B------:R-:W-:Y:S01]  /*0ba0*/  UIADD3 UR5, UPT, UPT, UR5, 0x1, URZ ;  /* 0x0000000105057890 */ /* 0x000fe2000fffe0ff */
[----:B------:R-:W-:Y:S02]  /*0bb0*/  IADD3 R9, PT, PT, R9, 0x1, RZ ;  /* 0x0000000109097810 */ /* 0x000fe40007ffe0ff */
[----:B------:R-:W-:Y:S01]  /*0bc0*/  IADD3 R17, PT, PT, R17, 0x1, RZ ;  /* 0x0000000111117810 */ /* 0x000fe20007ffe0ff */
[----:B------:R-:W-:Y:S01]  /*0bd0*/  UISETP.NE.AND UP0, UPT, UR5, URZ, UPT ;  /* 0x000000ff0500728c */ /* 0x000fe2000bf05270 */
[----:B--2---:R-:W-:-:S08]  /*0be0*/  FFMA R13, R4, R2, R13 ;  /* 0x00000002040d7223 */ /* 0x004fd0000000000d */
[----:B------:R-:W-:Y:S05]  /*0bf0*/  BRA.U UP0, `(.L_x_5) ;  /* 0xfffffffd00d87547 */ /* 0x000fea000b83ffff */
.L_x_0:
[----:B------:R-:W-:-:S04]  /*0c00*/  I2FP.F32.S32 R0, UR9 ;  /* 0x0000000900007c45 */ /* 0x000fc80008201400 */
[----:B------:R-:W-:Y:S01]  /*0c10*/  IADD3 R2, PT, PT, R0, -0xd000000, RZ ;  /* 0xf300000000027810 */ /* 0x000fe20007ffe0ff */
[----:B------:R0:W1:Y:S03]  /*0c20*/  MUFU.RSQ R3, R0 ;  /* 0x0000000000037308 */ /* 0x0000660000001400 */
[----:B------:R-:W-:-:S13]  /*0c30*/  ISETP.GT.U32.AND P0, PT, R2, 0x727fffff, PT ;  /* 0x727fffff0200780c */ /* 0x000fda0003f04070 */
[----:B0-----:R-:W-:Y:S05]  /*0c40*/  @!P0 BRA `(.L_x_6) ;  /* 0x0000000000108947 */ /* 0x001fea0003800000 */
[----:B------:R-:W-:-:S07]  /*0c50*/  MOV R4, 0xc70 ;  /* 0x00000c7000047802 */ /* 0x000fce0000000f00 */
[----:B-1----:R-:W-:Y:S05]  /*0c60*/  CALL.REL.NOINC `($__internal_0_$__cuda_sm20_sqrt_rn_f32_slowpath) ;  /* 0x0000000c00147944 */ /* 0x002fea0003c00000 */
[----:B------:R-:W-:Y:S01]  /*0c70*/  IMAD.MOV.U32 R3, RZ, RZ, R0 ;  /* 0x000000ffff037224 */ /* 0x000fe200078e0000 */
[----:B------:R-:W-:Y:S06]  /*0c80*/  BRA `(.L_x_7) ;  /* 0x0000000000107947 */ /* 0x000fec0003800000 */
.L_x_6:
[----:B-1----:R-:W-:Y:S01]  /*0c90*/  FMUL.FTZ R5, R0, R3 ;  /* 0x0000000300057220 */ /* 0x002fe20000410000 */
[----:B------:R-:W-:-:S03]  /*0ca0*/  FMUL.FTZ R3, R3, 0.5 ;  /* 0x3f00000003037820 */ /* 0x000fc60000410000 */
[----:B------:R-:W-:-:S04]  /*0cb0*/  FFMA R0, -R5, R5, R0 ;  /* 0x0000000505007223 */ /* 0x000fc80000000100 */
[----:B------:R-:W-:-:S07]  /*0cc0*/  FFMA R3, R0, R3, R5 ;  /* 0x0000000300037223 */ /* 0x000fce0000000005 */
.L_x_7:
[----:B------:R-:W0:Y:S01]  /*0cd0*/  MUFU.RCP R0, R3 ;  /* 0x0000000300007308 */ /* 0x000e220000001000 */
[----:B------:R-:W-:Y:S07]  /*0ce0*/  BSSY.RECONVERGENT B0, `(.L_x_8) ;  /* 0x000000c000007945 */ /* 0x000fee0003800200 */
[----:B------:R-:W1:Y:S01]  /*0cf0*/  FCHK P0, R13, R3 ;  /* 0x000000030d007302 */ /* 0x000e620000000000 */
[----:B0-----:R-:W-:-:S04]  /*0d00*/  FFMA R5, R0, -R3, 1 ;  /* 0x3f80000000057423 */ /* 0x001fc80000000803 */
[----:B------:R-:W-:-:S04]  /*0d10*/  FFMA R0, R0, R5, R0 ;  /* 0x0000000500007223 */ /* 0x000fc80000000000 */
[----:B------:R-:W-:-:S04]  /*0d20*/  FFMA R2, R0, R13, RZ ;  /* 0x0000000d00027223 */ /* 0x000fc800000000ff */
[----:B------:R-:W-:-:S04]  /*0d30*/  FFMA R5, R2, -R3, R13 ;  /* 0x8000000302057223 */ /* 0x000fc8000000000d */
[----:B------:R-:W-:Y:S01]  /*0d40*/  FFMA R4, R0, R5, R2 ;  /* 0x0000000500047223 */ /* 0x000fe20000000002 */
[----:B-1----:R-:W-:Y:S06]  /*0d50*/  @!P0 BRA `(.L_x_9) ;  /* 0x0000000000108947 */ /* 0x002fec0003800000 */
[----:B------:R-:W-:Y:S02]  /*0d60*/  MOV R0, R13 ;  /* 0x0000000d00007202 */ /* 0x000fe40000000f00 */
[----:B------:R-:W-:-:S07]  /*0d70*/  MOV R2, 0xd90 ;  /* 0x00000d9000027802 */ /* 0x000fce0000000f00 */
[----:B------:R-:W-:Y:S05]  /*0d80*/  CALL.REL.NOINC `($__internal_1_$__cuda_sm3x_div_rn_noftz_f32_slowpath) ;  /* 0x0000000c002c7944 */ /* 0x000fea0003c00000 */
[----:B------:R-:W-:-:S07]  /*0d90*/  MOV R4, R0 ;  /* 0x0000000000047202 */ /* 0x000fce0000000f00 */
.L_x_9:
[----:B------:R-:W-:Y:S05]  /*0da0*/  BSYNC.RECONVERGENT B0 ;  /* 0x0000000000007941 */ /* 0x000fea0003800200 */
.L_x_8:
[----:B------:R-:W-:Y:S01]  /*0db0*/  FMUL R0, |R4|, 2.8853900432586669922 ;  /* 0x4038aa3b04007820 */ /* 0x000fe20000400200 */
[----:B------:R-:W0:Y:S05]  /*0dc0*/  LDC R5, c[0x0][0x3ac] ;  /* 0x0000eb00ff057b82 */ /* 0x000e2a0000000800 */
[----:B------:R-:W1:Y:S02]  /*0dd0*/  MUFU.EX2 R0, R0 ;  /* 0x0000000000007308 */ /* 0x000e640000000800 */
[----:B-1----:R-:W-:Y:S01]  /*0de0*/  FADD R2, R0, 1 ;  /* 0x3f80000000027421 */ /* 0x002fe20000000000 */
[----:B0-----:R-:W-:-:S05]  /*0df0*/  ISETP.GE.AND P0, PT, R5, 0x1, PT ;  /* 0x000000010500780c */ /* 0x001fca0003f06270 */
[----:B------:R-:W0:Y:S08]  /*0e00*/  MUFU.RCP R2, R2 ;  /* 0x0000000200027308 */ /* 0x000e300000001000 */
[----:B------:R-:W-:Y:S05]  /*0e10*/  @!P0 EXIT ;  /* 0x000000000000894d */ /* 0x000fea0003800000 */
[----:B------:R-:W1:Y:S01]  /*0e20*/  LDC R13, c[0x0][0x3a4] ;  /* 0x0000e900ff0d7b82 */ /* 0x000e620000000800 */
[----:B------:R-:W-:Y:S01]  /*0e30*/  HFMA2 R3, -RZ, RZ, 1.875, 0 ;  /* 0x3f800000ff037431 */ /* 0x000fe200000001ff */
[----:B------:R-:W-:Y:S01]  /*0e40*/  MOV R0, 0x3c80f082 ;  /* 0x3c80f08200007802 */ /* 0x000fe20000000f00 */
[C---:B------:R-:W-:Y:S01]  /*0e50*/  FMUL R11, R4.reuse, R4 ;  /* 0x00000004040b7220 */ /* 0x040fe20000400000 */
[C---:B------:R-:W-:Y:S02]  /*0e60*/  FSETP.GE.AND P0, PT, |R4|.reuse, 9.010913848876953125, PT ;  /* 0x41102cb40400780b */ /* 0x040fe40003f06200 */
[----:B------:R-:W-:Y:S01]  /*0e70*/  FSETP.GE.AND P1, PT, |R4|, 0.60000002384185791016, PT ;  /* 0x3f19999a0400780b */ /* 0x000fe20003f26200 */
[----:B------:R-:W-:Y:S01]  /*0e80*/  FFMA R0, R11, R0, -0.052303962409496307373 ;  /* 0xbd563cae0b007423 */ /* 0x000fe20000000000 */
[----:B------:R-:W2:Y:S01]  /*0e90*/  LDC.64 R8, c[0x0][0x3b0] ;  /* 0x0000ec00ff087b82 */ /* 0x000ea20000000a00 */
[----:B------:R-:W-:Y:S01]  /*0ea0*/  LOP3.LUT R14, R5, 0xf, RZ, 0xc0, !PT ;  /* 0x0000000f050e7812 */ /* 0x000fe200078ec0ff */
[----:B0-----:R-:W-:Y:S01]  /*0eb0*/  FFMA R2, R2, -2, R3 ;  /* 0xc000000002027823 */ /* 0x001fe20000000003 */
[----:B------:R-:W-:-:S04]  /*0ec0*/  FFMA R0, R11, R0, 0.1331529766321182251 ;  /* 0x3e0859410b007423 */ /* 0x000fc80000000000 */
[----:B------:R-:W-:Y:S01]  /*0ed0*/  FSEL R3, R2, 1, !P0 ;  /* 0x3f80000002037808 */ /* 0x000fe20004000000 */
[----:B------:R-:W-:Y:S01]  /*0ee0*/  FFMA R0, R11, R0, -0.33332768082618713379 ;  /* 0xbeaaa9ed0b007423 */ /* 0x000fe20000000000 */
[----:B------:R-:W-:Y:S02]  /*0ef0*/  ISETP.GE.U32.AND P0, PT, R5, 0x10, PT ;  /* 0x000000100500780c */ /* 0x000fe40003f06070 */
[----:B------:R-:W-:Y:S01]  /*0f00*/  LOP3.LUT R2, R3, 0x80000000, R4, 0xb8, !PT ;  /* 0x8000000003027812 */ /* 0x000fe200078eb804 */
[----:B------:R-:W-:Y:S01]  /*0f10*/  FFMA R11, R11, R0, RZ ;  /* 0x000000000b0b7223 */ /* 0x000fe200000000ff */
[----:B-1----:R-:W-:-:S03]  /*0f20*/  IMAD R6, R13, UR7, R6 ;  /* 0x000000070d067c24 */ /* 0x002fc6000f8e0206 */
[----:B------:R-:W-:Y:S01]  /*0f30*/  @!P1 FFMA R2, R11, R4, R4 ;  /* 0x000000040b029223 */ /* 0x000fe20000000004 */
[----:B------:R-:W-:Y:S01]  /*0f40*/  ISETP.NE.AND P1, PT, R14, RZ, PT ;  /* 0x000000ff0e00720c */ /* 0x000fe20003f25270 */
[----:B------:R-:W-:Y:S02]  /*0f50*/  IMAD.MOV.U32 R4, RZ, RZ, RZ ;  /* 0x000000ffff047224 */ /* 0x000fe400078e00ff */
[C---:B--2---:R-:W-:Y:S02]  /*0f60*/  IMAD R8, R6.reuse, R8, R7 ;  /* 0x0000000806087224 */ /* 0x044fe400078e0207 */
[----:B------:R-:W-:Y:S02]  /*0f70*/  IMAD R0, R6, R9, UR8 ;  /* 0x0000000806007e24 */ /* 0x000fe4000f8e0209 */
[-C--:B------:R-:W-:Y:S02]  /*0f80*/  IMAD R3, R8, R5.reuse, RZ ;  /* 0x0000000508037224 */ /* 0x080fe400078e02ff */
[----:B------:R-:W-:Y:S01]  /*0f90*/  IMAD R0, R0, R5, RZ ;  /* 0x0000000500007224 */ /* 0x000fe200078e02ff */
[----:B------:R-:W-:Y:S06]  /*0fa0*/  @!P0 BRA `(.L_x_10) ;  /* 0x0000000400108947 */ /* 0x000fec0003800000 */
[----:B------:R-:W0:Y:S01]  /*0fb0*/  LDCU.128 UR8, c[0x0][0x390] ;  /* 0x00007200ff0877ac */ /* 0x000e220008000c00 */
[----:B------:R-:W-:Y:S02]  /*0fc0*/  LOP3.LUT R4, R5, 0x7ffffff0, RZ, 0xc0, !PT ;  /* 0x7ffffff005047812 */ /* 0x000fe400078ec0ff */
[----:B------:R-:W-:Y:S02]  /*0fd0*/  MOV R11, R3 ;  /* 0x00000003000b7202 */ /* 0x000fe40000000f00 */
[----:B------:R-:W-:Y:S02]  /*0fe0*/  MOV R10, R0 ;  /* 0x00000000000a7202 */ /* 0x000fe40000000f00 */
[----:B------:R-:W-:Y:S01]  /*0ff0*/  IADD3 R12, PT, PT, -R4, RZ, RZ ;  /* 0x000000ff040c7210 */ /* 0x000fe20007ffe1ff */
[----:B0-----:R-:W-:Y:S02]  /*1000*/  UIADD3 UR6, UP0, UPT, UR8, 0x20, URZ ;  /* 0x0000002008067890 */ /* 0x001fe4000ff1e0ff */
[----:B------:R-:W-:-:S02]  /*1010*/  UIADD3 UR4, UP1, UPT, UR10, 0x20, URZ ;  /* 0x000000200a047890 */ /* 0x000fc4000ff3e0ff */
[----:B------:R-:W-:Y:S02]  /*1020*/  UIADD3.X UR7, UPT, UPT, URZ, UR9, URZ, UP0, !UPT ;  /* 0x00000009ff077290 */ /* 0x000fe400087fe4ff */
[----:B------:R-:W-:-:S12]  /*1030*/  UIADD3.X UR5, UPT, UPT, URZ, UR11, URZ, UP1, !UPT ;  /* 0x0000000bff057290 */ /* 0x000fd80008ffe4ff */
.L_x_11:
[----:B------:R-:W-:Y:S01]  /*1040*/  MOV R6, UR6 ;  /* 0x0000000600067c02 */ /* 0x000fe20008000f00 */
[----:B------:R-:W-:-:S04]  /*1050*/  IMAD.U32 R7, RZ, RZ, UR7 ;  /* 0x00000007ff077e24 */ /* 0x000fc8000f8e00ff */
[----:B------:R-:W-:-:S05]  /*1060*/  IMAD.WIDE R6, R10, 0x4, R6 ;  /* 0x000000040a067825 */ /* 0x000fca00078e0206 */
[----:B-1----:R-:W2:Y:S01]  /*1070*/  LDG.E R13, desc[UR12][R6.64+-0x20] ;  /* 0xffffe00c060d7981 */ /* 0x002ea2000c1e1900 */
[----:B------:R-:W-:Y:S02]  /*1080*/  MOV R8, UR4 ;  /* 0x0000000400087c02 */ /* 0x000fe40008000f00 */
[----:B------:R-:W-:-:S03]  /*1090*/  MOV R9, UR5 ;  /* 0x0000000500097c02 */ /* 0x000fc60008000f00 */
[----:B------:R-:W-:-:S04]  /*10a0*/  IMAD.WIDE R8, R11, 0x4, R8 ;  /* 0x000000040b087825 */ /* 0x000fc800078e0208 */
[----:B--2---:R-:W-:-:S05]  /*10b0*/  FMUL R13, R2, R13 ;  /* 0x0000000d020d7220 */ /* 0x004fca0000400000 */
[----:B------:R0:W-:Y:S04]  /*10c0*/  STG.E desc[UR12][R8.64+-0x20], R13 ;  /* 0xffffe00d08007986 */ /* 0x0001e8000c10190c */
[----:B------:R-:W2:Y:S02]  /*10d0*/  LDG.E R15, desc[UR12][R6.64+-0x1c] ;  /* 0xffffe40c060f7981 */ /* 0x000ea4000c1e1900 */
[----:B--2---:R-:W-:-:S05]  /*10e0*/  FMUL R15, R2, R15 ;  /* 0x0000000f020f7220 */ /* 0x004fca0000400000 */
[----:B------:R1:W-:Y:S04]  /*10f0*/  STG.E desc[UR12][R8.64+-0x1c], R15 ;  /* 0xffffe40f08007986 */ /* 0x0003e8000c10190c */
[----:B------:R-:W2:Y:S02]  /*1100*/  LDG.E R17, desc[UR12][R6.64+-0x18] ;  /* 0xffffe80c06117981 */ /* 0x000ea4000c1e1900 */
[----:B--2---:R-:W-:-:S05]  /*1110*/  FMUL R17, R2, R17 ;  /* 0x0000001102117220 */ /* 0x004fca0000400000 */
[----:B------:R2:W-:Y:S04]  /*1120*/  STG.E desc[UR12][R8.64+-0x18], R17 ;  /* 0xffffe81108007986 */ /* 0x0005e8000c10190c */
[----:B------:R-:W3:Y:S02]  /*1130*/  LDG.E R19, desc[UR12][R6.64+-0x14] ;  /* 0xffffec0c06137981 */ /* 0x000ee4000c1e1900 */
[----:B---3--:R-:W-:-:S05]  /*1140*/  FMUL R19, R2, R19 ;  /* 0x0000001302137220 */ /* 0x008fca0000400000 */
[----:B------:R3:W-:Y:S04]  /*1150*/  STG.E desc[UR12][R8.64+-0x14], R19 ;  /* 0xffffec1308007986 */ /* 0x0007e8000c10190c */
[----:B------:R-:W4:Y:S02]  /*1160*/  LDG.E R21, desc[UR12][R6.64+-0x10] ;  /* 0xfffff00c06157981 */ /* 0x000f24000c1e1900 */
[----:B----4-:R-:W-:-:S05]  /*1170*/  FMUL R21, R2, R21 ;  /* 0x0000001502157220 */ /* 0x010fca0000400000 */
[----:B------:R4:W-:Y:S04]  /*1180*/  STG.E desc[UR12][R8.64+-0x10], R21 ;  /* 0xfffff01508007986 */ /* 0x0009e8000c10190c */
[----:B0-----:R-:W5:Y:S02]  /*1190*/  LDG.E R13, desc[UR12][R6.64+-0xc] ;  /* 0xfffff40c060d7981 */ /* 0x001f64000c1e1900 */
[----:B-----5:R-:W-:-:S05]  /*11a0*/  FMUL R13, R2, R13 ;  /* 0x0000000d020d7220 */ /* 0x020fca0000400000 */
[----:B------:R0:W-:Y:S04]  /*11b0*/  STG.E desc[UR12][R8.64+-0xc], R13 ;  /* 0xfffff40d08007986 */ /* 0x0001e8000c10190c */
[----:B-1----:R-:W5:Y:S02]  /*11c0*/  LDG.E R15, desc[UR12][R6.64+-0x8] ;  /* 0xfffff80c060f7981 */ /* 0x002f64000c1e1900 */
[----:B-----5:R-:W-:-:S05]  /*11d0*/  FMUL R15, R2, R15 ;  /* 0x0000000f020f7220 */ /* 0x020fca0000400000 */
[----:B------:R1:W-:Y:S04]  /*11e0*/  STG.E desc[UR12][R8.64+-0x8], R15 ;  /* 0xfffff80f08007986 */ /* 0x0003e8000c10190c */
[----:B--2---:R-:W2:Y:S02]  /*11f0*/  LDG.E R17, desc[UR12][R6.64+-0x4] ;  /* 0xfffffc0c06117981 */ /* 0x004ea4000c1e1900 */
[----:B--2---:R-:W-:-:S05]  /*1200*/  FMUL R17, R2, R17 ;  /* 0x0000001102117220 */ /* 0x004fca0000400000 */
[----:B------:R2:W-:Y:S04]  /*1210*/  STG.E desc[UR12][R8.64+-0x4], R17 ;  /* 0xfffffc1108007986 */ /* 0x0005e8000c10190c */
[----:B---3--:R-:W3:Y:S02]  /*1220*/  LDG.E R19, desc[UR12][R6.64] ;  /* 0x0000000c06137981 */ /* 0x008ee4000c1e1900 */
[----:B---3--:R-:W-:-:S05]  /*1230*/  FMUL R19, R2, R19 ;  /* 0x0000001302137220 */ /* 0x008fca0000400000 */
[----:B------:R3:W-:Y:S04]  /*1240*/  STG.E desc[UR12][R8.64], R19 ;  /* 0x0000001308007986 */ /* 0x0007e8000c10190c */
[----:B----4-:R-:W4:Y:S02]  /*1250*/  LDG.E R21, desc[UR12][R6.64+0x4] ;  /* 0x0000040c06157981 */ /* 0x010f24000c1e1900 */
        /* <DEDUP_REMOVED lines=11> */
[----:B---3--:R-:W2:Y:S02]  /*1310*/  LDG.E R19, desc[UR12][R6.64+0x14] ;  /* 0x0000140c06137981 */ /* 0x008ea4000c1e1900 */
[----:B--2---:R-:W-:-:S05]  /*1320*/  FMUL R19, R2, R19 ;  /* 0x0000001302137220 */ /* 0x004fca0000400000 */
[----:B------:R1:W-:Y:S04]  /*1330*/  STG.E desc[UR12][R8.64+0x14], R19 ;  /* 0x0000141308007986 */ /* 0x0003e8000c10190c */
[----:B----4-:R-:W2:Y:S02]  /*1340*/  LDG.E R21, desc[UR12][R6.64+0x18] ;  /* 0x0000180c06157981 */ /* 0x010ea4000c1e1900 */
[----:B--2---:R-:W-:-:S05]  /*1350*/  FMUL R21, R2, R21 ;  /* 0x0000001502157220 */ /* 0x004fca0000400000 */
[----:B------:R1:W-:Y:S04]  /*1360*/  STG.E desc[UR12][R8.64+0x18], R21 ;  /* 0x0000181508007986 */ /* 0x0003e8000c10190c */
[----:B0-----:R-:W2:Y:S01]  /*1370*/  LDG.E R13, desc[UR12][R6.64+0x1c] ;  /* 0x00001c0c060d7981 */ /* 0x001ea2000c1e1900 */
[----:B------:R-:W-:Y:S01]  /*1380*/  IADD3 R12, PT, PT, R12, 0x10, RZ ;  /* 0x000000100c0c7810 */ /* 0x000fe20007ffe0ff */
[----:B------:R-:W-:Y:S01]  /*1390*/  VIADD R11, R11, 0x10 ;  /* 0x000000100b0b7836 */ /* 0x000fe20000000000 */
[----:B------:R-:W-:Y:S02]  /*13a0*/  IADD3 R10, PT, PT, R10, 0x10, RZ ;  /* 0x000000100a0a7810 */ /* 0x000fe40007ffe0ff */
[----:B------:R-:W-:Y:S01]  /*13b0*/  ISETP.NE.AND P0, PT, R12, RZ, PT ;  /* 0x000000ff0c00720c */ /* 0x000fe20003f05270 */
[----:B--2---:R-:W-:-:S05]  /*13c0*/  FMUL R13, R2, R13 ;  /* 0x0000000d020d7220 */ /* 0x004fca0000400000 */
[----:B------:R1:W-:Y:S07]  /*13d0*/  STG.E desc[UR12][R8.64+0x1c], R13 ;  /* 0x00001c0d08007986 */ /* 0x0003ee000c10190c */
[----:B------:R-:W-:Y:S05]  /*13e0*/  @P0 BRA `(.L_x_11) ;  /* 0xfffffffc00140947 */ /* 0x000fea000383ffff */
.L_x_10:
[----:B------:R-:W-:Y:S05]  /*13f0*/  @!P1 EXIT ;  /* 0x000000000000994d */ /* 0x000fea0003800000 */
[----:B------:R-:W-:Y:S02]  /*1400*/  ISETP.GE.U32.AND P0, PT, R14, 0x8, PT ;  /* 0x000000080e00780c */ /* 0x000fe40003f06070 */
[----:B------:R-:W-:-:S04]  /*1410*/  LOP3.LUT R10, R5, 0x7, RZ, 0xc0, !PT ;  /* 0x00000007050a7812 */ /* 0x000fc800078ec0ff */
[----:B------:R-:W-:-:S07]  /*1420*/  ISETP.NE.AND P1, PT, R10, RZ, PT ;  /* 0x000000ff0a00720c */ /* 0x000fce0003f25270 */
[----:B------:R-:W-:Y:S06]  /*1430*/  @!P0 BRA `(.L_x_12) ;  /* 0x00000000007c8947 */ /* 0x000fec0003800000 */
[----:B------:R-:W0:Y:S01]  /*1440*/  LDC.64 R6, c[0x0][0x390] ;  /* 0x0000e400ff067b82 */ /* 0x000e220000000a00 */
[----:B-1----:R-:W-:-:S05]  /*1450*/  IADD3 R9, PT, PT, R0, R4, RZ ;  /* 0x0000000400097210 */ /* 0x002fca0007ffe0ff */
[----:B0-----:R-:W-:Y:S02]  /*1460*/  IMAD.WIDE R6, R9, 0x4, R6 ;  /* 0x0000000409067825 */ /* 0x001fe400078e0206 */
[----:B------:R-:W0:Y:S03]  /*1470*/  LDC.64 R8, c[0x0][0x398] ;  /* 0x0000e600ff087b82 */ /* 0x000e260000000a00 */
[----:B------:R-:W2:Y:S01]  /*1480*/  LDG.E R11, desc[UR12][R6.64] ;  /* 0x0000000c060b7981 */ /* 0x000ea2000c1e1900 */
[----:B------:R-:W-:-:S05]  /*1490*/  IADD3 R13, PT, PT, R3, R4, RZ ;  /* 0x00000004030d7210 */ /* 0x000fca0007ffe0ff */
[----:B0-----:R-:W-:-:S04]  /*14a0*/  IMAD.WIDE R8, R13, 0x4, R8 ;  /* 0x000000040d087825 */ /* 0x001fc800078e0208 */
        /* <DEDUP_REMOVED lines=14> */
[----:B0-----:R-:W4:Y:S02]  /*1590*/  LDG.E R11, desc[UR12][R6.64+0x14] ;  /* 0x0000140c060b7981 */ /* 0x001f24000c1e1900 */
[----:B----4-:R-:W-:-:S05]  /*15a0*/  FMUL R11, R2, R11 ;  /* 0x0000000b020b7220 */ /* 0x010fca0000400000 */
[----:B------:R3:W-:Y:S04]  /*15b0*/  STG.E desc[UR12][R8.64+0x14], R11 ;  /* 0x0000140b08007986 */ /* 0x0007e8000c10190c */
[----:B-1----:R-:W4:Y:S02]  /*15c0*/  LDG.E R13, desc[UR12][R6.64+0x18] ;  /* 0x0000180c060d7981 */ /* 0x002f24000c1e1900 */
[----:B----4-:R-:W-:-:S05]  /*15d0*/  FMUL R13, R2, R13 ;  /* 0x0000000d020d7220 */ /* 0x010fca0000400000 */
[----:B------:R3:W-:Y:S04]  /*15e0*/  STG.E desc[UR12][R8.64+0x18], R13 ;  /* 0x0000180d08007986 */ /* 0x0007e8000c10190c */
[----:B--2---:R-:W2:Y:S01]  /*15f0*/  LDG.E R15, desc[UR12][R6.64+0x1c] ;  /* 0x00001c0c060f7981 */ /* 0x004ea2000c1e1900 */
[----:B------:R-:W-:Y:S01]  /*1600*/  IADD3 R4, PT, PT, R4, 0x8, RZ ;  /* 0x0000000804047810 */ /* 0x000fe20007ffe0ff */
[----:B--2---:R-:W-:-:S05]  /*1610*/  FMUL R15, R2, R15 ;  /* 0x0000000f020f7220 */ /* 0x004fca0000400000 */
[----:B------:R3:W-:Y:S02]  /*1620*/  STG.E desc[UR12][R8.64+0x1c], R15 ;  /* 0x00001c0f08007986 */ /* 0x0007e4000c10190c */
.L_x_12:
[----:B------:R-:W-:Y:S05]  /*1630*/  @!P1 EXIT ;  /* 0x000000000000994d */ /* 0x000fea0003800000 */
[----:B------:R-:W-:Y:S02]  /*1640*/  ISETP.GE.U32.AND P0, PT, R10, 0x4, PT ;  /* 0x000000040a00780c */ /* 0x000fe40003f06070 */
[----:B------:R-:W-:-:S04]  /*1650*/  LOP3.LUT R5, R5, 0x3, RZ, 0xc0, !PT ;  /* 0x0000000305057812 */ /* 0x000fc800078ec0ff */
[----:B------:R-:W-:-:S07]  /*1660*/  ISETP.NE.AND P1, PT, R5, RZ, PT ;  /* 0x000000ff0500720c */ /* 0x000fce0003f25270 */
[----:B------:R-:W-:Y:S06]  /*1670*/  @!P0 BRA `(.L_x_13) ;  /* 0x00000000004c8947 */ /* 0x000fec0003800000 */
[----:B-1-3--:R-:W0:Y:S01]  /*1680*/  LDC.64 R8, c[0x0][0x390] ;  /* 0x0000e400ff087b82 */ /* 0x00ae220000000a00 */
[----:B------:R-:W-:-:S05]  /*1690*/  IADD3 R7, PT, PT, R0, R4, RZ ;  /* 0x0000000400077210 */ /* 0x000fca0007ffe0ff */
[----:B0-----:R-:W-:Y:S02]  /*16a0*/  IMAD.WIDE R8, R7, 0x4, R8 ;  /* 0x0000000407087825 */ /* 0x001fe400078e0208 */
[----:B------:R-:W0:Y:S03]  /*16b0*/  LDC.64 R6, c[0x0][0x398] ;  /* 0x0000e600ff067b82 */ /* 0x000e260000000a00 */
[----:B------:R-:W2:Y:S01]  /*16c0*/  LDG.E R11, desc[UR12][R8.64] ;  /* 0x0000000c080b7981 */ /* 0x000ea2000c1e1900 */
[----:B------:R-:W-:-:S04]  /*16d0*/  IMAD.IADD R13, R3, 0x1, R4 ;  /* 0x00000001030d7824 */ /* 0x000fc800078e0204 */
        /* <DEDUP_REMOVED lines=9> */
[----:B------:R-:W2:Y:S01]  /*1770*/  LDG.E R17, desc[UR12][R8.64+0xc] ;  /* 0x00000c0c08117981 */ /* 0x000ea2000c1e1900 */
[----:B------:R-:W-:Y:S01]  /*1780*/  IADD3 R4, PT, PT, R4, 0x4, RZ ;  /* 0x0000000404047810 */ /* 0x000fe20007ffe0ff */
[----:B--2---:R-:W-:-:S05]  /*1790*/  FMUL R17, R2, R17 ;  /* 0x0000001102117220 */ /* 0x004fca0000400000 */
[----:B------:R0:W-:Y:S02]  /*17a0*/  STG.E desc[UR12][R6.64+0xc], R17 ;  /* 0x00000c1106007986 */ /* 0x0001e4000c10190c */
.L_x_13:
[----:B------:R-:W-:Y:S05]  /*17b0*/  @!P1 EXIT ;  /* 0x000000000000994d */ /* 0x000fea0003800000 */
[----:B0--3--:R-:W0:Y:S01]  /*17c0*/  LDC.64 R10, c[0x0][0x390] ;  /* 0x0000e400ff0a7b82 */ /* 0x009e220000000a00 */
[-C--:B-1----:R-:W-:Y:S02]  /*17d0*/  IADD3 R13, PT, PT, R0, R4.reuse, RZ ;  /* 0x00000004000d7210 */ /* 0x082fe40007ffe0ff */
[----:B------:R-:W-:Y:S02]  /*17e0*/  IADD3 R3, PT, PT, R3, R4, RZ ;  /* 0x0000000403037210 */ /* 0x000fe40007ffe0ff */
[----:B------:R-:W-:-:S03]  /*17f0*/  IADD3 R0, PT, PT, -R5, RZ, RZ ;  /* 0x000000ff05007210 */ /* 0x000fc60007ffe1ff */
[----:B------:R-:W1:Y:S04]  /*1800*/  LDC.64 R8, c[0x0][0x398] ;  /* 0x0000e600ff087b82 */ /* 0x000e680000000a00 */
.L_x_14:
[----:B0-----:R-:W-:-:S06]  /*1810*/  IMAD.WIDE R6, R13, 0x4, R10 ;  /* 0x000000040d067825 */ /* 0x001fcc00078e020a */
[----:B--2---:R-:W2:Y:S01]  /*1820*/  LDG.E R7, desc[UR12][R6.64] ;  /* 0x0000000c06077981 */ /* 0x004ea2000c1e1900 */
[C---:B-1----:R-:W-:Y:S01]  /*1830*/  IMAD.WIDE R4, R3.reuse, 0x4, R8 ;  /* 0x0000000403047825 */ /* 0x042fe200078e0208 */
[----:B------:R-:W-:Y:S02]  /*1840*/  IADD3 R3, PT, PT, R3, 0x1, RZ ;  /* 0x0000000103037810 */ /* 0x000fe40007ffe0ff */
[----:B------:R-:W-:Y:S01]  /*1850*/  IADD3 R13, PT, PT, R13, 0x1, RZ ;  /* 0x000000010d0d7810 */ /* 0x000fe20007ffe0ff */
[----:B------:R-:W-:-:S05]  /*1860*/  VIADD R0, R0, 0x1 ;  /* 0x0000000100007836 */ /* 0x000fca0000000000 */
[----:B------:R-:W-:Y:S01]  /*1870*/  ISETP.NE.AND P0, PT, R0, RZ, PT ;  /* 0x000000ff0000720c */ /* 0x000fe20003f05270 */
[----:B--2---:R-:W-:-:S05]  /*1880*/  FMUL R15, R2, R7 ;  /* 0x00000007020f7220 */ /* 0x004fca0000400000 */
[----:B------:R2:W-:Y:S07]  /*1890*/  STG.E desc[UR12][R4.64], R15 ;  /* 0x0000000f04007986 */ /* 0x0005ee000c10190c */
[----:B------:R-:W-:Y:S05]  /*18a0*/  @P0 BRA `(.L_x_14) ;  /* 0xfffffffc00d80947 */ /* 0x000fea000383ffff */
[----:B------:R-:W-:Y:S05]  /*18b0*/  EXIT ;  /* 0x000000000000794d */ /* 0x000fea0003800000 */
        .weak           $__internal_0_$__cuda_sm20_sqrt_rn_f32_slowpath
        .type           $__internal_0_$__cuda_sm20_sqrt_rn_f32_slowpath,@function
        .size           $__internal_0_$__cuda_sm20_sqrt_rn_f32_slowpath,($__internal_1_$__cuda_sm3x_div_rn_noftz_f32_slowpath - $__internal_0_$__cuda_sm20_sqrt_rn_f32_slowpath)
$__internal_0_$__cuda_sm20_sqrt_rn_f32_slowpath:
[----:B------:R-:W-:-:S13]  /*18c0*/  LOP3.LUT P0, RZ, R0, 0x7fffffff, RZ, 0xc0, !PT ;  /* 0x7fffffff00ff7812 */ /* 0x000fda000780c0ff */
[----:B------:R-:W-:Y:S01]  /*18d0*/  @!P0 MOV R2, R0 ;  /* 0x0000000000028202 */ /* 0x000fe20000000f00 */
[----:B------:R-:W-:Y:S06]  /*18e0*/  @!P0 BRA `(.L_x_15) ;  /* 0x0000000000448947 */ /* 0x000fec0003800000 */
[----:B------:R-:W-:-:S13]  /*18f0*/  FSETP.GEU.FTZ.AND P0, PT, R0, RZ, PT ;  /* 0x000000ff0000720b */ /* 0x000fda0003f1e000 */
[----:B------:R-:W-:Y:S01]  /*1900*/  @!P0 MOV R2, 0x7fffffff ;  /* 0x7fffffff00028802 */ /* 0x000fe20000000f00 */
[----:B------:R-:W-:Y:S06]  /*1910*/  @!P0 BRA `(.L_x_15) ;  /* 0x0000000000388947 */ /* 0x000fec0003800000 */
[----:B------:R-:W-:-:S13]  /*1920*/  FSETP.GTU.FTZ.AND P0, PT, |R0|, +INF , PT ;  /* 0x7f8000000000780b */ /* 0x000fda0003f1c200 */
[----:B------:R-:W-:Y:S01]  /*1930*/  @P0 FADD.FTZ R2, R0, 1 ;  /* 0x3f80000000020421 */ /* 0x000fe20000010000 */
[----:B------:R-:W-:Y:S06]  /*1940*/  @P0 BRA `(.L_x_15) ;  /* 0x00000000002c0947 */ /* 0x000fec0003800000 */
[----:B------:R-:W-:-:S13]  /*1950*/  FSETP.NEU.FTZ.AND P0, PT, |R0|, +INF , PT ;  /* 0x7f8000000000780b */ /* 0x000fda0003f1d200 */
[----:B------:R-:W-:Y:S01]  /*1960*/  @!P0 IMAD.MOV.U32 R2, RZ, RZ, R0 ;  /* 0x000000ffff028224 */ /* 0x000fe200078e0000 */
[----:B------:R-:W-:Y:S06]  /*1970*/  @!P0 BRA `(.L_x_15) ;  /* 0x0000000000208947 */ /* 0x000fec0003800000 */
[----:B------:R-:W-:-:S04]  /*1980*/  FFMA R0, R0, 1.84467440737095516160e+19, RZ ;  /* 0x5f80000000007823 */ /* 0x000fc800000000ff */
[----:B------:R-:W0:Y:S02]  /*1990*/  MUFU.RSQ R3, R0 ;  /* 0x0000000000037308 */ /* 0x000e240000001400 */
[----:B0-----:R-:W-:Y:S01]  /*19a0*/  FMUL.FTZ R5, R0, R3 ;  /* 0x0000000300057220 */ /* 0x001fe20000410000 */
[----:B------:R-:W-:-:S03]  /*19b0*/  FMUL.FTZ R3, R3, 0.5 ;  /* 0x3f00000003037820 */ /* 0x000fc60000410000 */
[----:B------:R-:W-:-:S04]  /*19c0*/  FADD.FTZ R2, -R5, -RZ ;  /* 0x800000ff05027221 */ /* 0x000fc80000010100 */
[----:B------:R-:W-:-:S04]  /*19d0*/  FFMA R2, R5, R2, R0 ;  /* 0x0000000205027223 */ /* 0x000fc80000000000 */
[----:B------:R-:W-:-:S04]  /*19e0*/  FFMA R2, R2, R3, R5 ;  /* 0x0000000302027223 */ /* 0x000fc80000000005 */
[----:B------:R-:W-:-:S07]  /*19f0*/  FMUL.FTZ R2, R2, 2.3283064365386962891e-10 ;  /* 0x2f80000002027820 */ /* 0x000fce0000410000 */
.L_x_15:
[----:B------:R-:W-:Y:S01]  /*1a00*/  HFMA2 R3, -RZ, RZ, 0, 0 ;  /* 0x00000000ff037431 */ /* 0x000fe200000001ff */
[----:B------:R-:W-:Y:S02]  /*1a10*/  MOV R0, R2 ;  /* 0x0000000200007202 */ /* 0x000fe40000000f00 */
[----:B------:R-:W-:-:S04]  /*1a20*/  MOV R2, R4 ;  /* 0x0000000400027202 */ /* 0x000fc80000000f00 */
[----:B------:R-:W-:Y:S05]  /*1a30*/  RET.REL.NODEC R2 `(_Z27groupedQueryAttentionKernelPfS_S_S_iiiiii) ;  /* 0xffffffe402707950 */ /* 0x000fea0003c3ffff */
        .weak           $__internal_1_$__cuda_sm3x_div_rn_noftz_f32_slowpath
        .type           $__internal_1_$__cuda_sm3x_div_rn_noftz_f32_slowpath,@function
        .size           $__internal_1_$__cuda_sm3x_div_rn_noftz_f32_slowpath,(.L_x_29 - $__internal_1_$__cuda_sm3x_div_rn_noftz_f32_slowpath)
$__internal_1_$__cuda_sm3x_div_rn_noftz_f32_slowpath:
[----:B------:R-:W-:Y:S01]  /*1a40*/  SHF.R.U32.HI R5, RZ, 0x17, R3 ;  /* 0x00000017ff057819 */ /* 0x000fe20000011603 */
[----:B------:R-:W-:Y:S01]  /*1a50*/  BSSY.RECONVERGENT B1, `(.L_x_16) ;  /* 0x0000062000017945 */ /* 0x000fe20003800200 */
[----:B------:R-:W-:Y:S02]  /*1a60*/  SHF.R.U32.HI R4, RZ, 0x17, R0 ;  /* 0x00000017ff047819 */ /* 0x000fe40000011600 */
[----:B------:R-:W-:Y:S02]  /*1a70*/  LOP3.LUT R12, R5, 0xff, RZ, 0xc0, !PT ;  /* 0x000000ff050c7812 */ /* 0x000fe400078ec0ff */
[----:B------:R-:W-:Y:S02]  /*1a80*/  LOP3.LUT R10, R4, 0xff, RZ, 0xc0, !PT ;  /* 0x000000ff040a7812 */ /* 0x000fe400078ec0ff */
[----:B------:R-:W-:-:S03]  /*1a90*/  IADD3 R8, PT, PT, R12, -0x1, RZ ;  /* 0xffffffff0c087810 */ /* 0x000fc60007ffe0ff */
[----:B------:R-:W-:Y:S01]  /*1aa0*/  VIADD R5, R10, 0xffffffff ;  /* 0xffffffff0a057836 */ /* 0x000fe20000000000 */
[----:B------:R-:W-:-:S04]  /*1ab0*/  ISETP.GT.U32.AND P0, PT, R8, 0xfd, PT ;  /* 0x000000fd0800780c */ /* 0x000fc80003f04070 */
[----:B------:R-:W-:-:S13]  /*1ac0*/  ISETP.GT.U32.OR P0, PT, R5, 0xfd, P0 ;  /* 0x000000fd0500780c */ /* 0x000fda0000704470 */
[----:B------:R-:W-:Y:S01]  /*1ad0*/  @!P0 MOV R4, RZ ;  /* 0x000000ff00048202 */ /* 0x000fe20000000f00 */
[----:B------:R-:W-:Y:S06]  /*1ae0*/  @!P0 BRA `(.L_x_17) ;  /* 0x00000000005c8947 */ /* 0x000fec0003800000 */
[----:B------:R-:W-:Y:S02]  /*1af0*/  FSETP.GTU.FTZ.AND P0, PT, |R0|, +INF , PT ;  /* 0x7f8000000000780b */ /* 0x000fe40003f1c200 */
[----:B------:R-:W-:-:S04]  /*1b00*/  FSETP.GTU.FTZ.AND P1, PT, |R3|, +INF , PT ;  /* 0x7f8000000300780b */ /* 0x000fc80003f3c200 */
[----:B------:R-:W-:-:S13]  /*1b10*/  PLOP3.LUT P0, PT, P0, P1, PT, 0xf8, 0x8f ;  /* 0x00000000008f781c */ /* 0x000fda0000703f70 */
[----:B------:R-:W-:Y:S05]  /*1b20*/  @P0 BRA `(.L_x_18) ;  /* 0x00000004004c0947 */ /* 0x000fea0003800000 */
[----:B------:R-:W-:-:S13]  /*1b30*/  LOP3.LUT P0, RZ, R3, 0x7fffffff, R0, 0xc8, !PT ;  /* 0x7fffffff03ff7812 */ /* 0x000fda000780c800 */
[----:B------:R-:W-:Y:S05]  /*1b40*/  @!P0 BRA `(.L_x_19) ;  /* 0x00000004003c8947 */ /* 0x000fea0003800000 */
[C---:B------:R-:W-:Y:S02]  /*1b50*/  FSETP.NEU.FTZ.AND P2, PT, |R0|.reuse, +INF , PT ;  /* 0x7f8000000000780b */ /* 0x040fe40003f5d200 */
[----:B------:R-:W-:Y:S02]  /*1b60*/  FSETP.NEU.FTZ.AND P1, PT, |R3|, +INF , PT ;  /* 0x7f8000000300780b */ /* 0x000fe40003f3d200 */
[----:B------:R-:W-:-:S11]  /*1b70*/  FSETP.NEU.FTZ.AND P0, PT, |R0|, +INF , PT ;  /* 0x7f8000000000780b */ /* 0x000fd60003f1d200 */
[----:B------:R-:W-:Y:S05]  /*1b80*/  @!P1 BRA !P2, `(.L_x_19) ;  /* 0x00000004002c9947 */ /* 0x000fea0005000000 */
[----:B------:R-:W-:-:S04]  /*1b90*/  LOP3.LUT P2, RZ, R0, 0x7fffffff, RZ, 0xc0, !PT ;  /* 0x7fffffff00ff7812 */ /* 0x000fc8000784c0ff */
[----:B------:R-:W-:-:S13]  /*1ba0*/  PLOP3.LUT P1, PT, P1, P2, PT, 0x2f, 0xf2 ;  /* 0x0000000000f2781c */ /* 0x000fda0000f24577 */
[----:B------:R-:W-:Y:S05]  /*1bb0*/  @P1 BRA `(.L_x_20) ;  /* 0x0000000400181947 */ /* 0x000fea0003800000 */
[----:B------:R-:W-:-:S04]  /*1bc0*/  LOP3.LUT P1, RZ, R3, 0x7fffffff, RZ, 0xc0, !PT ;  /* 0x7fffffff03ff7812 */ /* 0x000fc8000782c0ff */
[----:B------:R-:W-:-:S13]  /*1bd0*/  PLOP3.LUT P0, PT, P0, P1, PT, 0x2f, 0xf2 ;  /* 0x0000000000f2781c */ /* 0x000fda0000702577 */
[----:B------:R-:W-:Y:S05]  /*1be0*/  @P0 BRA `(.L_x_21) ;  /* 0x0000000400000947 */ /* 0x000fea0003800000 */
[----:B------:R-:W-:Y:S02]  /*1bf0*/  ISETP.GE.AND P0, PT, R5, RZ, PT ;  /* 0x000000ff0500720c */ /* 0x000fe40003f06270 */
[----:B------:R-:W-:-:S11]  /*1c00*/  ISETP.GE.AND P1, PT, R8, RZ, PT ;  /* 0x000000ff0800720c */ /* 0x000fd60003f26270 */
[----:B------:R-:W-:Y:S01]  /*1c10*/  @P0 MOV R4, RZ ;  /* 0x000000ff00040202 */ /* 0x000fe20000000f00 */
[----:B------:R-:W-:Y:S01]  /*1c20*/  @!P0 FFMA R0, R0, 1.84467440737095516160e+19, RZ ;  /* 0x5f80000000008823 */ /* 0x000fe200000000ff */
[----:B------:R-:W-:Y:S01]  /*1c30*/  @!P0 MOV R4, 0xffffffc0 ;  /* 0xffffffc000048802 */ /* 0x000fe20000000f00 */
[----:B------:R-:W-:-:S03]  /*1c40*/  @!P1 FFMA R3, R3, 1.84467440737095516160e+19, RZ ;  /* 0x5f80000003039823 */ /* 0x000fc600000000ff */
[----:B------:R-:W-:-:S07]  /*1c50*/  @!P1 IADD3 R4, PT, PT, R4, 0x40, RZ ;  /* 0x0000004004049810 */ /* 0x000fce0007ffe0ff */
.L_x_17:
[----:B------:R-:W-:Y:S01]  /*1c60*/  LEA R8, R12, 0xc0800000, 0x17 ;  /* 0xc08000000c087811 */ /* 0x000fe200078eb8ff */
[----:B------:R-:W-:Y:S04]  /*1c70*/  BSSY.RECONVERGENT B2, `(.L_x_22) ;  /* 0x0000036000027945 */ /* 0x000fe80003800200 */
[----:B------:R-:W-:Y:S01]  /*1c80*/  IMAD.IADD R8, R3, 0x1, -R8 ;  /* 0x0000000103087824 */ /* 0x000fe200078e0a08 */
[----:B------:R-:W-:-:S03]  /*1c90*/  IADD3 R3, PT, PT, R10, -0x7f, RZ ;  /* 0xffffff810a037810 */ /* 0x000fc60007ffe0ff */
[----:B------:R-:W0:Y:S01]  /*1ca0*/  MUFU.RCP R5, R8 ;  /* 0x0000000800057308 */ /* 0x000e220000001000 */
[----:B------:R-:W-:Y:S01]  /*1cb0*/  FADD.FTZ R9, -R8, -RZ ;  /* 0x800000ff08097221 */ /* 0x000fe20000010100 */
[----:B------:R-:W-:-:S03]  /*1cc0*/  IMAD R0, R3, -0x800000, R0 ;  /* 0xff80000003007824 */ /* 0x000fc600078e0200 */
[----:B0-----:R-:W-:-:S04]  /*1cd0*/  FFMA R10, R5, R9, 1 ;  /* 0x3f800000050a7423 */ /* 0x001fc80000000009 */
[----:B------:R-:W-:-:S04]  /*1ce0*/  FFMA R14, R5, R10, R5 ;  /* 0x0000000a050e7223 */ /* 0x000fc80000000005 */
[----:B------:R-:W-:-:S04]  /*1cf0*/  FFMA R5, R0, R14, RZ ;  /* 0x0000000e00057223 */ /* 0x000fc800000000ff */
[----:B------:R-:W-:-:S04]  /*1d00*/  FFMA R10, R9, R5, R0 ;  /* 0x00000005090a7223 */ /* 0x000fc80000000000 */
[----:B------:R-:W-:Y:S01]  /*1d10*/  FFMA R11, R14, R10, R5 ;  /* 0x0000000a0e0b7223 */ /* 0x000fe20000000005 */
[----:B------:R-:W-:-:S03]  /*1d20*/  IADD3 R5, PT, PT, R3, 0x7f, -R12 ;  /* 0x0000007f03057810 */ /* 0x000fc60007ffe80c */
[----:B------:R-:W-:Y:S01]  /*1d30*/  FFMA R10, R9, R11, R0 ;  /* 0x0000000b090a7223 */ /* 0x000fe20000000000 */
[----:B------:R-:W-:-:S03]  /*1d40*/  IADD3 R5, PT, PT, R5, R4, RZ ;  /* 0x0000000405057210 */ /* 0x000fc60007ffe0ff */
[----:B------:R-:W-:-:S05]  /*1d50*/  FFMA R0, R14, R10, R11 ;  /* 0x0000000a0e007223 */ /* 0x000fca000000000b */
[----:B------:R-:W-:-:S04]  /*1d60*/  SHF.R.U32.HI R3, RZ, 0x17, R0 ;  /* 0x00000017ff037819 */ /* 0x000fc80000011600 */
[----:B------:R-:W-:-:S04]  /*1d70*/  LOP3.LUT R3, R3, 0xff, RZ, 0xc0, !PT ;  /* 0x000000ff03037812 */ /* 0x000fc800078ec0ff */
[----:B------:R-:W-:-:S04]  /*1d80*/  IADD3 R9, PT, PT, R3, R5, RZ ;  /* 0x0000000503097210 */ /* 0x000fc80007ffe0ff */
[----:B------:R-:W-:-:S04]  /*1d90*/  IADD3 R3, PT, PT, R9, -0x1, RZ ;  /* 0xffffffff09037810 */ /* 0x000fc80007ffe0ff */
[----:B------:R-:W-:-:S13]  /*1da0*/  ISETP.GE.U32.AND P0, PT, R3, 0xfe, PT ;  /* 0x000000fe0300780c */ /* 0x000fda0003f06070 */
[----:B------:R-:W-:Y:S05]  /*1db0*/  @!P0 BRA `(.L_x_23) ;  /* 0x0000000000808947 */ /* 0x000fea0003800000 */
[----:B------:R-:W-:-:S13]  /*1dc0*/  ISETP.GT.AND P0, PT, R9, 0xfe, PT ;  /* 0x000000fe0900780c */ /* 0x000fda0003f04270 */
[----:B------:R-:W-:Y:S05]  /*1dd0*/  @P0 BRA `(.L_x_24) ;  /* 0x00000000006c0947 */ /* 0x000fea0003800000 */
[----:B------:R-:W-:-:S13]  /*1de0*/  ISETP.GE.AND P0, PT, R9, 0x1, PT ;  /* 0x000000010900780c */ /* 0x000fda0003f06270 */
[----:B------:R-:W-:Y:S05]  /*1df0*/  @P0 BRA `(.L_x_25) ;  /* 0x0000000000740947 */ /* 0x000fea0003800000 */
[----:B------:R-:W-:Y:S02]  /*1e00*/  ISETP.GE.AND P0, PT, R9, -0x18, PT ;  /* 0xffffffe80900780c */ /* 0x000fe40003f06270 */
[----:B------:R-:W-:-:S11]  /*1e10*/  LOP3.LUT R0, R0, 0x80000000, RZ, 0xc0, !PT ;  /* 0x8000000000007812 */ /* 0x000fd600078ec0ff */
[----:B------:R-:W-:Y:S05]  /*1e20*/  @!P0 BRA `(.L_x_25) ;  /* 0x0000000000688947 */ /* 0x000fea0003800000 */
[CCC-:B------:R-:W-:Y:S01]  /*1e30*/  FFMA.RZ R3, R14.reuse, R10.reuse, R11.reuse ;  /* 0x0000000a0e037223 */ /* 0x1c0fe2000000c00b */
[C---:B------:R-:W-:Y:S02]  /*1e40*/  VIADD R8, R9.reuse, 0x20 ;  /* 0x0000002009087836 */ /* 0x040fe40000000000 */
[CCC-:B------:R-:W-:Y:S01]  /*1e50*/  FFMA.RM R4, R14.reuse, R10.reuse, R11.reuse ;  /* 0x0000000a0e047223 */ /* 0x1c0fe2000000400b */
[----:B------:R-:W-:Y:S02]  /*1e60*/  ISETP.NE.AND P2, PT, R9, RZ, PT ;  /* 0x000000ff0900720c */ /* 0x000fe40003f45270 */
[----:B------:R-:W-:Y:S01]  /*1e70*/  LOP3.LUT R5, R3, 0x7fffff, RZ, 0xc0, !PT ;  /* 0x007fffff03057812 */ /* 0x000fe200078ec0ff */
[----:B------:R-:W-:Y:S01]  /*1e80*/  FFMA.RP R3, R14, R10, R11 ;  /* 0x0000000a0e037223 */ /* 0x000fe2000000800b */
[----:B------:R-:W-:Y:S02]  /*1e90*/  ISETP.NE.AND P1, PT, R9, RZ, PT ;  /* 0x000000ff0900720c */ /* 0x000fe40003f25270 */
[----:B------:R-:W-:-:S02]  /*1ea0*/  LOP3.LUT R5, R5, 0x800000, RZ, 0xfc, !PT ;  /* 0x0080000005057812 */ /* 0x000fc400078efcff */
[----:B------:R-:W-:Y:S02]  /*1eb0*/  IADD3 R9, PT, PT, -R9, RZ, RZ ;  /* 0x000000ff09097210 */ /* 0x000fe40007ffe1ff */
[----:B------:R-:W-:Y:S02]  /*1ec0*/  SHF.L.U32 R8, R5, R8, RZ ;  /* 0x0000000805087219 */ /* 0x000fe400000006ff */
[----:B------:R-:W-:Y:S02]  /*1ed0*/  FSETP.NEU.FTZ.AND P0, PT, R3, R4, PT ;  /* 0x000000040300720b */ /* 0x000fe40003f1d000 */
[----:B------:R-:W-:Y:S02]  /*1ee0*/  SEL R4, R9, RZ, P2 ;  /* 0x000000ff09047207 */ /* 0x000fe40001000000 */
[----:B------:R-:W-:Y:S02]  /*1ef0*/  ISETP.NE.AND P1, PT, R8, RZ, P1 ;  /* 0x000000ff0800720c */ /* 0x000fe40000f25270 */
[----:B------:R-:W-:-:S02]  /*1f00*/  SHF.R.U32.HI R4, RZ, R4, R5 ;  /* 0x00000004ff047219 */ /* 0x000fc40000011605 */
[----:B------:R-:W-:Y:S02]  /*1f10*/  PLOP3.LUT P0, PT, P0, P1, PT, 0xf8, 0x8f ;  /* 0x00000000008f781c */ /* 0x000fe40000703f70 */
[----:B------:R-:W-:Y:S02]  /*1f20*/  SHF.R.U32.HI R8, RZ, 0x1, R4 ;  /* 0x00000001ff087819 */ /* 0x000fe40000011604 */
[----:B------:R-:W-:-:S04]  /*1f30*/  SEL R3, RZ, 0x1, !P0 ;  /* 0x00000001ff037807 */ /* 0x000fc80004000000 */
[----:B------:R-:W-:-:S04]  /*1f40*/  LOP3.LUT R3, R3, 0x1, R8, 0xf8, !PT ;  /* 0x0000000103037812 */ /* 0x000fc800078ef808 */
[----:B------:R-:W-:-:S04]  /*1f50*/  LOP3.LUT R3, R3, R4, RZ, 0xc0, !PT ;  /* 0x0000000403037212 */ /* 0x000fc800078ec0ff */
[----:B------:R-:W-:-:S04]  /*1f60*/  IADD3 R3, PT, PT, R8, R3, RZ ;  /* 0x0000000308037210 */ /* 0x000fc80007ffe0ff */
[----:B------:R-:W-:Y:S01]  /*1f70*/  LOP3.LUT R0, R3, R0, RZ, 0xfc, !PT ;  /* 0x0000000003007212 */ /* 0x000fe200078efcff */
[----:B------:R-:W-:Y:S06]  /*1f80*/  BRA `(.L_x_25) ;  /* 0x0000000000107947 */ /* 0x000fec0003800000 */
.L_x_24:
[----:B------:R-:W-:-:S04]  /*1f90*/  LOP3.LUT R0, R0, 0x80000000, RZ, 0xc0, !PT ;  /* 0x8000000000007812 */ /* 0x000fc800078ec0ff */
[----:B------:R-:W-:Y:S01]  /*1fa0*/  LOP3.LUT R0, R0, 0x7f800000, RZ, 0xfc, !PT ;  /* 0x7f80000000007812 */ /* 0x000fe200078efcff */
[----:B------:R-:W-:Y:S06]  /*1fb0*/  BRA `(.L_x_25) ;  /* 0x0000000000047947 */ /* 0x000fec0003800000 */
.L_x_23:
[----:B------:R-:W-:-:S07]  /*1fc0*/  LEA R0, R5, R0, 0x17 ;  /* 0x0000000005007211 */ /* 0x000fce00078eb8ff */
.L_x_25:
[----:B------:R-:W-:Y:S05]  /*1fd0*/  BSYNC.RECONVERGENT B2 ;  /* 0x0000000000027941 */ /* 0x000fea0003800200 */
.L_x_22:
[----:B------:R-:W-:Y:S05]  /*1fe0*/  BRA `(.L_x_26) ;  /* 0x0000000000207947 */ /* 0x000fea0003800000 */
.L_x_21:
[----:B------:R-:W-:-:S04]  /*1ff0*/  LOP3.LUT R0, R3, 0x80000000, R0, 0x48, !PT ;  /* 0x8000000003007812 */ /* 0x000fc800078e4800 */
[----:B------:R-:W-:Y:S01]  /*2000*/  LOP3.LUT R0, R0, 0x7f800000, RZ, 0xfc, !PT ;  /* 0x7f80000000007812 */ /* 0x000fe200078efcff */
[----:B------:R-:W-:Y:S06]  /*2010*/  BRA `(.L_x_26) ;  /* 0x0000000000147947 */ /* 0x000fec0003800000 */
.L_x_20:
[----:B------:R-:W-:Y:S01]  /*2020*/  LOP3.LUT R0, R3, 0x80000000, R0, 0x48, !PT ;  /* 0x8000000003007812 */ /* 0x000fe200078e4800 */
[----:B------:R-:W-:Y:S06]  /*2030*/  BRA `(.L_x_26) ;  /* 0x00000000000c7947 */ /* 0x000fec0003800000 */
.L_x_19:
[----:B------:R-:W0:Y:S01]  /*2040*/  MUFU.RSQ R0, -QNAN ;  /* 0xffc0000000007908 */ /* 0x000e220000001400 */
[----:B------:R-:W-:Y:S05]  /*2050*/  BRA `(.L_x_26) ;  /* 0x0000000000047947 */ /* 0x000fea0003800000 */
.L_x_18:
[----:B------:R-:W-:-:S07]  /*2060*/  FADD.FTZ R0, R0, R3 ;  /* 0x0000000300007221 */ /* 0x000fce0000010000 */
.L_x_26:
[----:B------:R-:W-:Y:S05]  /*2070*/  BSYNC.RECONVERGENT B1 ;  /* 0x0000000000017941 */ /* 0x000fea0003800200 */
.L_x_16:
[----:B------:R-:W-:-:S04]  /*2080*/  HFMA2 R3, -RZ, RZ, 0, 0 ;  /* 0x00000000ff037431 */ /* 0x000fc800000001ff */
[----:B0-----:R-:W-:Y:S05]  /*2090*/  RET.REL.NODEC R2 `(_Z27groupedQueryAttentionKernelPfS_S_S_iiiiii) ;  /* 0xffffffdc02d87950 */ /* 0x001fea0003c3ffff */
.L_x_27:
[----:B------:R-:W-:-:S00]  /*20a0*/  BRA `(.L_x_27) ;  /* 0xfffffffc00fc7947 */ /* 0x000fc0000383ffff */
[----:B------:R-:W-:-:S00]  /*20b0*/  NOP ;  /* 0x0000000000007918 */ /* 0x000fc00000000000 */
        /* <DEDUP_REMOVED lines=12> */
.L_x_29:


//--------------------- .nv.shared.reserved.0     --------------------------
	.section	.nv.shared.reserved.0,"aw",@nobits
	.weak		__nv_reservedSMEM_offset_0_alias
	.size		__nv_reservedSMEM_offset_0_alias, 0, 64
	.other		__nv_reservedSMEM_offset_0_alias,@"STO_CUDA_RESERVED_SHARED STV_DEFAULT"
__nv_reservedSMEM_offset_0_alias:
	.zero		0
	.zero		64


//--------------------- .nv.constant0._Z27groupedQueryAttentionKernelPfS_S_S_iiiiii --------------------------
	.section	.nv.constant0._Z27groupedQueryAttentionKernelPfS_S_S_iiiiii,"a",@progbits
	.sectionflags	@""
	.align	4
.nv.constant0._Z27groupedQueryAttentionKernelPfS_S_S_iiiiii:
	.zero		952


//--------------------- SYMBOLS --------------------------

	.type		.nv.reservedSmem.offset0,@object
	.size		.nv.reservedSmem.offset0,0x4
